//
// Generated by NVIDIA NVVM Compiler
//
// Compiler Build ID: CL-36424714
// Cuda compilation tools, release 13.0, V13.0.88
// Based on NVVM 20.0.0
//

.version 9.0
.target sm_100
.address_size 64

	// .globl	_Z10moveBodiesP6float4S0_S0_S0_f
// _ZZ10moveBodiesP6float4S0_S0_S0_fE2sp has been demoted
// _ZZ19computeEnergyDeviceP6float4S0_PfS1_E2sp has been demoted

.visible .entry _Z10moveBodiesP6float4S0_S0_S0_f(
	.param .u64 .ptr .align 1 _Z10moveBodiesP6float4S0_S0_S0_f_param_0,
	.param .u64 .ptr .align 1 _Z10moveBodiesP6float4S0_S0_S0_f_param_1,
	.param .u64 .ptr .align 1 _Z10moveBodiesP6float4S0_S0_S0_f_param_2,
	.param .u64 .ptr .align 1 _Z10moveBodiesP6float4S0_S0_S0_f_param_3,
	.param .f32 _Z10moveBodiesP6float4S0_S0_S0_f_param_4
)
{
	.reg .pred 	%p<60>;
	.reg .b32 	%r<75>;
	.reg .b32 	%f<280>;
	.reg .b64 	%rd<32>;
	// demoted variable
	.shared .align 16 .b8 _ZZ10moveBodiesP6float4S0_S0_S0_fE2sp[4096];
	ld.param.u64 	%rd9, [_Z10moveBodiesP6float4S0_S0_S0_f_param_0];
	ld.param.u64 	%rd10, [_Z10moveBodiesP6float4S0_S0_S0_f_param_1];
	ld.param.u64 	%rd13, [_Z10moveBodiesP6float4S0_S0_S0_f_param_2];
	ld.param.f32 	%f85, [_Z10moveBodiesP6float4S0_S0_S0_f_param_4];
	cvta.to.global.u64 	%rd1, %rd13;
	mov.u32 	%r29, %ctaid.x;
	mov.u32 	%r30, %ntid.x;
	mov.u32 	%r31, %tid.x;
	mad.lo.s32 	%r1, %r29, %r30, %r31;
	mul.wide.u32 	%rd14, %r1, 16;
	add.s64 	%rd15, %rd1, %rd14;
	ld.global.v4.f32 	{%f1, %f2, %f3, %f4}, [%rd15];
	shl.b32 	%r32, %r31, 4;
	mov.u32 	%r33, _ZZ10moveBodiesP6float4S0_S0_S0_fE2sp;
	add.s32 	%r2, %r33, %r32;
	cvt.u64.u32 	%rd2, %r31;
	mov.f32 	%f270, 0f00000000;
	mov.b64 	%rd29, 0;
	mov.u64 	%rd30, %rd29;
	mov.f32 	%f269, %f270;
	mov.f32 	%f268, %f270;
$L__BB0_1:
	add.s64 	%rd17, %rd30, %rd2;
	shl.b64 	%rd18, %rd17, 4;
	add.s64 	%rd19, %rd1, %rd18;
	ld.global.v4.f32 	{%f87, %f88, %f89, %f90}, [%rd19];
	st.shared.v4.f32 	[%r2], {%f87, %f88, %f89, %f90};
	bar.sync 	0;
	mov.b64 	%rd31, 256;
	mov.u32 	%r68, %r33;
$L__BB0_2:
	.pragma "used_bytes_mask 4095";
	ld.shared.v4.f32 	{%f91, %f92, %f93, %f94}, [%r68];
	sub.f32 	%f95, %f1, %f91;
	cvt.rni.s32.f32 	%r35, %f95;
	cvt.rn.f32.s32 	%f96, %r35;
	sub.f32 	%f11, %f95, %f96;
	sub.f32 	%f97, %f2, %f92;
	cvt.rni.s32.f32 	%r36, %f97;
	cvt.rn.f32.s32 	%f98, %r36;
	sub.f32 	%f12, %f97, %f98;
	sub.f32 	%f99, %f3, %f93;
	cvt.rni.s32.f32 	%r37, %f99;
	cvt.rn.f32.s32 	%f100, %r37;
	sub.f32 	%f13, %f99, %f100;
	mul.f32 	%f101, %f12, %f12;
	fma.rn.f32 	%f102, %f11, %f11, %f101;
	fma.rn.f32 	%f14, %f13, %f13, %f102;
	setp.gt.f32 	%p1, %f14, 0f3A828D57;
	@%p1 bra 	$L__BB0_14;
	add.f32 	%f104, %f14, 0f2B8CBCCC;
	sqrt.rn.f32 	%f105, %f104;
	rcp.rn.f32 	%f106, %f105;
	mul.f32 	%f107, %f14, %f106;
	div.rn.f32 	%f15, %f107, %f104;
	mul.f32 	%f16, %f15, 0f3BAC5C14;
	abs.f32 	%f17, %f16;
	setp.lt.f32 	%p2, %f17, 0f00800000;
	mul.f32 	%f108, %f17, 0f4B800000;
	selp.f32 	%f109, %f108, %f17, %p2;
	selp.f32 	%f110, 0fC1C00000, 0f00000000, %p2;
	mov.b32 	%r38, %f109;
	add.s32 	%r39, %r38, -1060439283;
	and.b32  	%r40, %r39, -8388608;
	sub.s32 	%r41, %r38, %r40;
	mov.b32 	%f111, %r41;
	cvt.rn.f32.s32 	%f112, %r40;
	fma.rn.f32 	%f113, %f112, 0f34000000, %f110;
	add.f32 	%f114, %f111, 0fBF800000;
	add.f32 	%f115, %f111, 0f3F800000;
	rcp.approx.ftz.f32 	%f116, %f115;
	add.f32 	%f117, %f114, %f114;
	mul.f32 	%f118, %f117, %f116;
	mul.f32 	%f119, %f118, %f118;
	sub.f32 	%f120, %f114, %f118;
	add.f32 	%f121, %f120, %f120;
	neg.f32 	%f122, %f118;
	fma.rn.f32 	%f123, %f122, %f114, %f121;
	mul.rn.f32 	%f124, %f116, %f123;
	fma.rn.f32 	%f125, %f119, 0f3A2C32E4, 0f3B52E7DB;
	fma.rn.f32 	%f126, %f125, %f119, 0f3C93BB73;
	fma.rn.f32 	%f127, %f126, %f119, 0f3DF6384F;
	mul.rn.f32 	%f128, %f127, %f119;
	fma.rn.f32 	%f129, %f118, 0f3FB8AA3B, %f113;
	sub.f32 	%f130, %f113, %f129;
	fma.rn.f32 	%f131, %f118, 0f3FB8AA3B, %f130;
	fma.rn.f32 	%f132, %f124, 0f3FB8AA3B, %f131;
	fma.rn.f32 	%f133, %f118, 0f32A55E34, %f132;
	mul.f32 	%f134, %f128, 0f40400000;
	fma.rn.f32 	%f135, %f134, %f124, %f133;
	fma.rn.f32 	%f136, %f128, %f118, %f135;
	add.rn.f32 	%f18, %f129, %f136;
	neg.f32 	%f137, %f129;
	add.rn.f32 	%f138, %f18, %f137;
	neg.f32 	%f139, %f138;
	add.rn.f32 	%f19, %f136, %f139;
	setp.eq.f32 	%p3, %f16, 0f3F800000;
	mov.f32 	%f266, 0f3F800000;
	@%p3 bra 	$L__BB0_8;
	setp.num.f32 	%p4, %f17, %f17;
	@%p4 bra 	$L__BB0_6;
	mov.f32 	%f161, 0f41400000;
	add.rn.f32 	%f266, %f16, %f161;
	bra.uni 	$L__BB0_8;
$L__BB0_6:
	mov.f32 	%f140, 0f41400000;
	mul.rn.f32 	%f141, %f18, %f140;
	cvt.rni.f32.f32 	%f142, %f141;
	sub.f32 	%f143, %f141, %f142;
	neg.f32 	%f144, %f141;
	fma.rn.f32 	%f145, %f18, 0f41400000, %f144;
	fma.rn.f32 	%f146, %f19, 0f41400000, %f145;
	add.f32 	%f147, %f143, %f146;
	setp.gt.f32 	%p5, %f142, 0f00000000;
	selp.b32 	%r42, 0, -2097152000, %p5;
	setp.neu.f32 	%p6, %f16, 0f00000000;
	setp.neu.f32 	%p7, %f17, 0f7F800000;
	setp.lt.f32 	%p8, %f141, 0f00000000;
	selp.f32 	%f148, 0f00000000, 0f7F800000, %p8;
	abs.f32 	%f149, %f141;
	setp.gt.f32 	%p9, %f149, 0f43180000;
	cvt.rzi.s32.f32 	%r43, %f142;
	shl.b32 	%r44, %r43, 23;
	sub.s32 	%r45, %r44, %r42;
	mov.b32 	%f150, %r45;
	add.s32 	%r46, %r42, 2130706432;
	mov.b32 	%f151, %r46;
	fma.rn.f32 	%f152, %f147, 0f391FCB8E, 0f3AAF85ED;
	fma.rn.f32 	%f153, %f152, %f147, 0f3C1D9856;
	fma.rn.f32 	%f154, %f153, %f147, 0f3D6357BB;
	fma.rn.f32 	%f155, %f154, %f147, 0f3E75FDEC;
	fma.rn.f32 	%f156, %f155, %f147, 0f3F317218;
	fma.rn.f32 	%f157, %f156, %f147, 0f3F800000;
	mul.f32 	%f158, %f157, %f151;
	mul.f32 	%f159, %f158, %f150;
	selp.f32 	%f266, %f148, %f159, %p9;
	and.pred  	%p10, %p6, %p7;
	@%p10 bra 	$L__BB0_8;
	add.f32 	%f160, %f16, %f16;
	mov.b32 	%r47, %f160;
	and.b32  	%r48, %r47, 2147483647;
	mov.b32 	%f266, %r48;
$L__BB0_8:
	mov.f32 	%f163, 0f40C00000;
	mul.rn.f32 	%f164, %f18, %f163;
	neg.f32 	%f165, %f164;
	fma.rn.f32 	%f166, %f18, 0f40C00000, %f165;
	fma.rn.f32 	%f167, %f19, 0f40C00000, %f166;
	cvt.rni.f32.f32 	%f168, %f164;
	sub.f32 	%f169, %f164, %f168;
	add.f32 	%f170, %f169, %f167;
	fma.rn.f32 	%f171, %f170, 0f391FCB8E, 0f3AAF85ED;
	fma.rn.f32 	%f172, %f171, %f170, 0f3C1D9856;
	fma.rn.f32 	%f173, %f172, %f170, 0f3D6357BB;
	fma.rn.f32 	%f174, %f173, %f170, 0f3E75FDEC;
	fma.rn.f32 	%f175, %f174, %f170, 0f3F317218;
	fma.rn.f32 	%f176, %f175, %f170, 0f3F800000;
	cvt.rzi.s32.f32 	%r49, %f168;
	setp.gt.f32 	%p12, %f168, 0f00000000;
	selp.b32 	%r50, 0, -2097152000, %p12;
	add.s32 	%r51, %r50, 2130706432;
	mov.b32 	%f177, %r51;
	mul.f32 	%f178, %f176, %f177;
	shl.b32 	%r52, %r49, 23;
	sub.s32 	%r53, %r52, %r50;
	mov.b32 	%f179, %r53;
	mul.f32 	%f180, %f178, %f179;
	abs.f32 	%f181, %f164;
	setp.gt.f32 	%p13, %f181, 0f43180000;
	setp.lt.f32 	%p14, %f164, 0f00000000;
	selp.f32 	%f182, 0f00000000, 0f7F800000, %p14;
	selp.f32 	%f24, %f182, %f180, %p13;
	mov.f32 	%f267, 0f3F800000;
	@%p3 bra 	$L__BB0_13;
	setp.num.f32 	%p15, %f17, %f17;
	@%p15 bra 	$L__BB0_11;
	mov.f32 	%f184, 0f40C00000;
	add.rn.f32 	%f267, %f16, %f184;
	bra.uni 	$L__BB0_13;
$L__BB0_11:
	setp.neu.f32 	%p16, %f16, 0f00000000;
	setp.neu.f32 	%p17, %f17, 0f7F800000;
	and.pred  	%p18, %p16, %p17;
	mov.f32 	%f267, %f24;
	@%p18 bra 	$L__BB0_13;
	add.f32 	%f183, %f16, %f16;
	mov.b32 	%r54, %f183;
	and.b32  	%r55, %r54, 2147483647;
	mov.b32 	%f267, %r55;
$L__BB0_13:
	add.f32 	%f185, %f266, %f266;
	sub.f32 	%f186, %f185, %f267;
	mul.f32 	%f187, %f15, 0f41C00000;
	mul.f32 	%f188, %f187, 0f330F071E;
	mul.f32 	%f189, %f188, %f186;
	mul.f32 	%f190, %f11, %f189;
	fma.rn.f32 	%f268, %f15, %f190, %f268;
	mul.f32 	%f191, %f12, %f189;
	fma.rn.f32 	%f269, %f15, %f191, %f269;
	mul.f32 	%f192, %f13, %f189;
	fma.rn.f32 	%f270, %f15, %f192, %f270;
$L__BB0_14:
	add.s64 	%rd31, %rd31, -1;
	add.s32 	%r68, %r68, 16;
	setp.ne.s64 	%p19, %rd31, 0;
	@%p19 bra 	$L__BB0_2;
	bar.sync 	0;
	add.s64 	%rd29, %rd29, 1;
	add.s64 	%rd30, %rd30, 256;
	setp.ne.s64 	%p20, %rd29, 128;
	@%p20 bra 	$L__BB0_1;
	ld.param.u64 	%rd28, [_Z10moveBodiesP6float4S0_S0_S0_f_param_3];
	cvta.to.global.u64 	%rd20, %rd28;
	mul.wide.u32 	%rd21, %r1, 16;
	add.s64 	%rd22, %rd20, %rd21;
	ld.global.v4.f32 	{%f34, %f35, %f36, %f37}, [%rd22];
	mul.f32 	%f193, %f85, %f268;
	div.rn.f32 	%f194, %f193, 0f14039E27;
	add.f32 	%f38, %f194, %f34;
	mul.f32 	%f195, %f85, %f269;
	div.rn.f32 	%f196, %f195, 0f14039E27;
	add.f32 	%f39, %f196, %f35;
	mul.f32 	%f197, %f85, %f270;
	div.rn.f32 	%f198, %f197, 0f14039E27;
	add.f32 	%f40, %f198, %f36;
	add.f32 	%f199, %f1, 0f3F800000;
	fma.rn.f32 	%f41, %f85, %f38, %f199;
	abs.f32 	%f273, %f41;
	setp.lt.f32 	%p21, %f273, 0f3F800000;
	@%p21 bra 	$L__BB0_27;
	setp.gtu.f32 	%p22, %f273, 0f4B000000;
	@%p22 bra 	$L__BB0_24;
	mov.f32 	%f200, 0f3F800000;
	div.approx.f32 	%f201, %f273, %f200;
	cvt.rzi.f32.f32 	%f271, %f201;
	sub.f32 	%f44, %f273, %f271;
	mov.b32 	%r5, %f44;
	setp.lt.u32 	%p23, %r5, 1065353216;
	@%p23 bra 	$L__BB0_23;
	setp.lt.u32 	%p24, %r5, -2147483647;
	@%p24 bra 	$L__BB0_21;
	add.f32 	%f205, %f271, 0fBF800000;
	setp.lt.f32 	%p27, %f44, 0fBF800000;
	add.f32 	%f206, %f205, 0fBF800000;
	selp.f32 	%f271, %f206, %f205, %p27;
	bra.uni 	$L__BB0_23;
$L__BB0_21:
	add.f32 	%f271, %f271, 0f3F800000;
	setp.ltu.f32 	%p25, %f44, 0f40000000;
	@%p25 bra 	$L__BB0_23;
	add.f32 	%f202, %f271, 0f3F800000;
	add.f32 	%f203, %f44, 0fC0400000;
	setp.ge.f32 	%p26, %f203, 0f00000000;
	add.f32 	%f204, %f202, 0f3F800000;
	selp.f32 	%f271, %f204, %f202, %p26;
$L__BB0_23:
	sub.f32 	%f273, %f273, %f271;
	bra.uni 	$L__BB0_27;
$L__BB0_24:
	mov.b32 	%r6, %f273;
	and.b32  	%r56, %r6, 8388607;
	or.b32  	%r69, %r56, 1065353216;
	mov.b32 	%f272, %r69;
	and.b32  	%r57, %r6, -8388608;
	add.s32 	%r70, %r57, -1065353216;
	setp.eq.s32 	%p28, %r70, 0;
	@%p28 bra 	$L__BB0_26;
$L__BB0_25:
	min.u32 	%r58, %r70, 192937984;
	add.s32 	%r59, %r69, %r58;
	mov.b32 	%f207, %r59;
	sub.f32 	%f208, %f207, %f207;
	add.f32 	%f209, %f208, %f207;
	sub.f32 	%f210, %f207, %f209;
	mov.f32 	%f211, 0f3F800000;
	fma.rz.f32 	%f212, %f210, %f211, %f209;
	cvt.rzi.f32.f32 	%f213, %f212;
	sub.f32 	%f272, %f207, %f213;
	sub.s32 	%r70, %r70, %r58;
	mov.b32 	%r69, %f272;
	setp.ne.s32 	%p29, %r70, 0;
	setp.ne.s32 	%p30, %r69, 0;
	and.pred  	%p31, %p29, %p30;
	@%p31 bra 	$L__BB0_25;
$L__BB0_26:
	setp.gt.u32 	%p32, %r6, 2139095039;
	selp.f32 	%f215, 0f7FFFFFFF, 0f4B000000, %p32;
	mul.f32 	%f216, %f272, 0f34000000;
	mul.f32 	%f273, %f215, %f216;
$L__BB0_27:
	abs.f32 	%f217, %f273;
	setp.nan.f32 	%p33, %f217, %f217;
	copysign.f32 	%f218, %f41, %f273;
	selp.f32 	%f55, %f273, %f218, %p33;
	add.f32 	%f219, %f2, 0f3F800000;
	fma.rn.f32 	%f56, %f85, %f39, %f219;
	abs.f32 	%f276, %f56;
	setp.lt.f32 	%p34, %f276, 0f3F800000;
	@%p34 bra 	$L__BB0_38;
	setp.gtu.f32 	%p35, %f276, 0f4B000000;
	@%p35 bra 	$L__BB0_35;
	mov.f32 	%f220, 0f3F800000;
	div.approx.f32 	%f221, %f276, %f220;
	cvt.rzi.f32.f32 	%f274, %f221;
	sub.f32 	%f59, %f276, %f274;
	mov.b32 	%r13, %f59;
	setp.lt.u32 	%p36, %r13, 1065353216;
	@%p36 bra 	$L__BB0_34;
	setp.lt.u32 	%p37, %r13, -2147483647;
	@%p37 bra 	$L__BB0_32;
	add.f32 	%f225, %f274, 0fBF800000;
	setp.lt.f32 	%p40, %f59, 0fBF800000;
	add.f32 	%f226, %f225, 0fBF800000;
	selp.f32 	%f274, %f226, %f225, %p40;
	bra.uni 	$L__BB0_34;
$L__BB0_32:
	add.f32 	%f274, %f274, 0f3F800000;
	setp.ltu.f32 	%p38, %f59, 0f40000000;
	@%p38 bra 	$L__BB0_34;
	add.f32 	%f222, %f274, 0f3F800000;
	add.f32 	%f223, %f59, 0fC0400000;
	setp.ge.f32 	%p39, %f223, 0f00000000;
	add.f32 	%f224, %f222, 0f3F800000;
	selp.f32 	%f274, %f224, %f222, %p39;
$L__BB0_34:
	sub.f32 	%f276, %f276, %f274;
	bra.uni 	$L__BB0_38;
$L__BB0_35:
	mov.b32 	%r14, %f276;
	and.b32  	%r60, %r14, 8388607;
	or.b32  	%r71, %r60, 1065353216;
	mov.b32 	%f275, %r71;
	and.b32  	%r61, %r14, -8388608;
	add.s32 	%r72, %r61, -1065353216;
	setp.eq.s32 	%p41, %r72, 0;
	@%p41 bra 	$L__BB0_37;
$L__BB0_36:
	min.u32 	%r62, %r72, 192937984;
	add.s32 	%r63, %r71, %r62;
	mov.b32 	%f227, %r63;
	sub.f32 	%f228, %f227, %f227;
	add.f32 	%f229, %f228, %f227;
	sub.f32 	%f230, %f227, %f229;
	mov.f32 	%f231, 0f3F800000;
	fma.rz.f32 	%f232, %f230, %f231, %f229;
	cvt.rzi.f32.f32 	%f233, %f232;
	sub.f32 	%f275, %f227, %f233;
	sub.s32 	%r72, %r72, %r62;
	mov.b32 	%r71, %f275;
	setp.ne.s32 	%p42, %r72, 0;
	setp.ne.s32 	%p43, %r71, 0;
	and.pred  	%p44, %p42, %p43;
	@%p44 bra 	$L__BB0_36;
$L__BB0_37:
	setp.gt.u32 	%p45, %r14, 2139095039;
	selp.f32 	%f235, 0f7FFFFFFF, 0f4B000000, %p45;
	mul.f32 	%f236, %f275, 0f34000000;
	mul.f32 	%f276, %f235, %f236;
$L__BB0_38:
	abs.f32 	%f237, %f276;
	setp.nan.f32 	%p46, %f237, %f237;
	copysign.f32 	%f238, %f56, %f276;
	selp.f32 	%f70, %f276, %f238, %p46;
	add.f32 	%f239, %f3, 0f3F800000;
	fma.rn.f32 	%f71, %f85, %f40, %f239;
	abs.f32 	%f279, %f71;
	setp.lt.f32 	%p47, %f279, 0f3F800000;
	@%p47 bra 	$L__BB0_49;
	setp.gtu.f32 	%p48, %f279, 0f4B000000;
	@%p48 bra 	$L__BB0_46;
	mov.f32 	%f240, 0f3F800000;
	div.approx.f32 	%f241, %f279, %f240;
	cvt.rzi.f32.f32 	%f277, %f241;
	sub.f32 	%f74, %f279, %f277;
	mov.b32 	%r21, %f74;
	setp.lt.u32 	%p49, %r21, 1065353216;
	@%p49 bra 	$L__BB0_45;
	setp.lt.u32 	%p50, %r21, -2147483647;
	@%p50 bra 	$L__BB0_43;
	add.f32 	%f245, %f277, 0fBF800000;
	setp.lt.f32 	%p53, %f74, 0fBF800000;
	add.f32 	%f246, %f245, 0fBF800000;
	selp.f32 	%f277, %f246, %f245, %p53;
	bra.uni 	$L__BB0_45;
$L__BB0_43:
	add.f32 	%f277, %f277, 0f3F800000;
	setp.ltu.f32 	%p51, %f74, 0f40000000;
	@%p51 bra 	$L__BB0_45;
	add.f32 	%f242, %f277, 0f3F800000;
	add.f32 	%f243, %f74, 0fC0400000;
	setp.ge.f32 	%p52, %f243, 0f00000000;
	add.f32 	%f244, %f242, 0f3F800000;
	selp.f32 	%f277, %f244, %f242, %p52;
$L__BB0_45:
	sub.f32 	%f279, %f279, %f277;
	bra.uni 	$L__BB0_49;
$L__BB0_46:
	mov.b32 	%r22, %f279;
	and.b32  	%r64, %r22, 8388607;
	or.b32  	%r73, %r64, 1065353216;
	mov.b32 	%f278, %r73;
	and.b32  	%r65, %r22, -8388608;
	add.s32 	%r74, %r65, -1065353216;
	setp.eq.s32 	%p54, %r74, 0;
	@%p54 bra 	$L__BB0_48;
$L__BB0_47:
	min.u32 	%r66, %r74, 192937984;
	add.s32 	%r67, %r73, %r66;
	mov.b32 	%f247, %r67;
	sub.f32 	%f248, %f247, %f247;
	add.f32 	%f249, %f248, %f247;
	sub.f32 	%f250, %f247, %f249;
	mov.f32 	%f251, 0f3F800000;
	fma.rz.f32 	%f252, %f250, %f251, %f249;
	cvt.rzi.f32.f32 	%f253, %f252;
	sub.f32 	%f278, %f247, %f253;
	sub.s32 	%r74, %r74, %r66;
	mov.b32 	%r73, %f278;
	setp.ne.s32 	%p55, %r74, 0;
	setp.ne.s32 	%p56, %r73, 0;
	and.pred  	%p57, %p55, %p56;
	@%p57 bra 	$L__BB0_47;
$L__BB0_48:
	setp.gt.u32 	%p58, %r22, 2139095039;
	selp.f32 	%f255, 0f7FFFFFFF, 0f4B000000, %p58;
	mul.f32 	%f256, %f278, 0f34000000;
	mul.f32 	%f279, %f255, %f256;
$L__BB0_49:
	cvta.to.global.u64 	%rd23, %rd10;
	cvta.to.global.u64 	%rd24, %rd9;
	abs.f32 	%f257, %f279;
	setp.nan.f32 	%p59, %f257, %f257;
	copysign.f32 	%f258, %f71, %f279;
	selp.f32 	%f259, %f279, %f258, %p59;
	add.s64 	%rd26, %rd24, %rd21;
	st.global.v4.f32 	[%rd26], {%f55, %f70, %f259, %f4};
	add.s64 	%rd27, %rd23, %rd21;
	st.global.v4.f32 	[%rd27], {%f38, %f39, %f40, %f37};
	ret;

}
	// .globl	_Z17computeHistDeviceP6float4Pj
.visible .entry _Z17computeHistDeviceP6float4Pj(
	.param .u64 .ptr .align 1 _Z17computeHistDeviceP6float4Pj_param_0,
	.param .u64 .ptr .align 1 _Z17computeHistDeviceP6float4Pj_param_1
)
{
	.reg .b32 	%r<7>;
	.reg .b32 	%f<10>;
	.reg .b64 	%rd<9>;

	ld.param.u64 	%rd1, [_Z17computeHistDeviceP6float4Pj_param_0];
	ld.param.u64 	%rd2, [_Z17computeHistDeviceP6float4Pj_param_1];
	cvta.to.global.u64 	%rd3, %rd2;
	cvta.to.global.u64 	%rd4, %rd1;
	mov.u32 	%r1, %ctaid.x;
	mov.u32 	%r2, %ntid.x;
	mov.u32 	%r3, %tid.x;
	mad.lo.s32 	%r4, %r1, %r2, %r3;
	mul.wide.u32 	%rd5, %r4, 16;
	add.s64 	%rd6, %rd4, %rd5;
	.pragma "used_bytes_mask 4095";
	ld.global.v4.f32 	{%f1, %f2, %f3, %f4}, [%rd6];
	mul.f32 	%f5, %f2, %f2;
	fma.rn.f32 	%f6, %f1, %f1, %f5;
	fma.rn.f32 	%f7, %f3, %f3, %f6;
	sqrt.rn.f32 	%f8, %f7;
	div.rn.f32 	%f9, %f8, 0f4BDF8476;
	cvt.rmi.u32.f32 	%r5, %f9;
	mul.wide.u32 	%rd7, %r5, 4;
	add.s64 	%rd8, %rd3, %rd7;
	atom.global.add.u32 	%r6, [%rd8], 1;
	ret;

}
	// .globl	_Z19computeEnergyDeviceP6float4S0_PfS1_
.visible .entry _Z19computeEnergyDeviceP6float4S0_PfS1_(
	.param .u64 .ptr .align 1 _Z19computeEnergyDeviceP6float4S0_PfS1__param_0,
	.param .u64 .ptr .align 1 _Z19computeEnergyDeviceP6float4S0_PfS1__param_1,
	.param .u64 .ptr .align 1 _Z19computeEnergyDeviceP6float4S0_PfS1__param_2,
	.param .u64 .ptr .align 1 _Z19computeEnergyDeviceP6float4S0_PfS1__param_3
)
{
	.reg .pred 	%p<20>;
	.reg .b32 	%r<33>;
	.reg .b32 	%f<139>;
	.reg .b64 	%rd<27>;
	// demoted variable
	.shared .align 16 .b8 _ZZ19computeEnergyDeviceP6float4S0_PfS1_E2sp[4096];
	ld.param.u64 	%rd12, [_Z19computeEnergyDeviceP6float4S0_PfS1__param_0];
	ld.param.u64 	%rd13, [_Z19computeEnergyDeviceP6float4S0_PfS1__param_1];
	ld.param.u64 	%rd14, [_Z19computeEnergyDeviceP6float4S0_PfS1__param_2];
	ld.param.u64 	%rd10, [_Z19computeEnergyDeviceP6float4S0_PfS1__param_3];
	cvta.to.global.u64 	%rd1, %rd14;
	cvta.to.global.u64 	%rd15, %rd13;
	cvta.to.global.u64 	%rd2, %rd12;
	mov.u32 	%r4, %ctaid.x;
	mov.u32 	%r5, %ntid.x;
	mov.u32 	%r6, %tid.x;
	mad.lo.s32 	%r7, %r4, %r5, %r6;
	mul.wide.s32 	%rd16, %r7, 16;
	add.s64 	%rd17, %rd2, %rd16;
	.pragma "used_bytes_mask 4095";
	ld.global.v4.f32 	{%f1, %f2, %f3, %f19}, [%rd17];
	add.s64 	%rd18, %rd15, %rd16;
	.pragma "used_bytes_mask 4095";
	ld.global.v4.f32 	{%f4, %f5, %f6, %f20}, [%rd18];
	shl.b32 	%r8, %r6, 4;
	mov.u32 	%r9, _ZZ19computeEnergyDeviceP6float4S0_PfS1_E2sp;
	add.s32 	%r1, %r9, %r8;
	cvt.u64.u32 	%rd3, %r6;
	mov.b64 	%rd24, 0;
	mov.u64 	%rd25, %rd24;
$L__BB2_1:
	add.s64 	%rd20, %rd25, %rd3;
	shl.b64 	%rd21, %rd20, 4;
	add.s64 	%rd22, %rd2, %rd21;
	ld.global.v4.f32 	{%f21, %f22, %f23, %f24}, [%rd22];
	st.shared.v4.f32 	[%r1], {%f21, %f22, %f23, %f24};
	bar.sync 	0;
	mov.b64 	%rd26, 256;
	mov.u32 	%r32, %r9;
$L__BB2_2:
	.pragma "used_bytes_mask 4095";
	ld.shared.v4.f32 	{%f26, %f27, %f28, %f29}, [%r32];
	sub.f32 	%f30, %f1, %f26;
	cvt.rni.s32.f32 	%r11, %f30;
	cvt.rn.f32.s32 	%f31, %r11;
	sub.f32 	%f32, %f30, %f31;
	sub.f32 	%f33, %f2, %f27;
	cvt.rni.s32.f32 	%r12, %f33;
	cvt.rn.f32.s32 	%f34, %r12;
	sub.f32 	%f35, %f33, %f34;
	sub.f32 	%f36, %f3, %f28;
	cvt.rni.s32.f32 	%r13, %f36;
	cvt.rn.f32.s32 	%f37, %r13;
	sub.f32 	%f38, %f36, %f37;
	mul.f32 	%f39, %f35, %f35;
	fma.rn.f32 	%f40, %f32, %f32, %f39;
	fma.rn.f32 	%f41, %f38, %f38, %f40;
	add.f32 	%f42, %f41, 0f2B8CBCCC;
	sqrt.rn.f32 	%f43, %f42;
	rcp.rn.f32 	%f44, %f43;
	mul.f32 	%f45, %f44, %f41;
	div.rn.f32 	%f46, %f45, %f42;
	mul.f32 	%f7, %f46, 0f3BAC5C14;
	abs.f32 	%f8, %f7;
	setp.lt.f32 	%p1, %f8, 0f00800000;
	mul.f32 	%f47, %f8, 0f4B800000;
	selp.f32 	%f48, %f47, %f8, %p1;
	selp.f32 	%f49, 0fC1C00000, 0f00000000, %p1;
	mov.b32 	%r14, %f48;
	add.s32 	%r15, %r14, -1060439283;
	and.b32  	%r16, %r15, -8388608;
	sub.s32 	%r17, %r14, %r16;
	mov.b32 	%f50, %r17;
	cvt.rn.f32.s32 	%f51, %r16;
	fma.rn.f32 	%f52, %f51, 0f34000000, %f49;
	add.f32 	%f53, %f50, 0fBF800000;
	add.f32 	%f54, %f50, 0f3F800000;
	rcp.approx.ftz.f32 	%f55, %f54;
	add.f32 	%f56, %f53, %f53;
	mul.f32 	%f57, %f56, %f55;
	mul.f32 	%f58, %f57, %f57;
	sub.f32 	%f59, %f53, %f57;
	add.f32 	%f60, %f59, %f59;
	neg.f32 	%f61, %f57;
	fma.rn.f32 	%f62, %f61, %f53, %f60;
	mul.rn.f32 	%f63, %f55, %f62;
	fma.rn.f32 	%f64, %f58, 0f3A2C32E4, 0f3B52E7DB;
	fma.rn.f32 	%f65, %f64, %f58, 0f3C93BB73;
	fma.rn.f32 	%f66, %f65, %f58, 0f3DF6384F;
	mul.rn.f32 	%f67, %f66, %f58;
	fma.rn.f32 	%f68, %f57, 0f3FB8AA3B, %f52;
	sub.f32 	%f69, %f52, %f68;
	fma.rn.f32 	%f70, %f57, 0f3FB8AA3B, %f69;
	fma.rn.f32 	%f71, %f63, 0f3FB8AA3B, %f70;
	fma.rn.f32 	%f72, %f57, 0f32A55E34, %f71;
	mul.f32 	%f73, %f67, 0f40400000;
	fma.rn.f32 	%f74, %f73, %f63, %f72;
	fma.rn.f32 	%f75, %f67, %f57, %f74;
	add.rn.f32 	%f9, %f68, %f75;
	neg.f32 	%f76, %f68;
	add.rn.f32 	%f77, %f9, %f76;
	neg.f32 	%f78, %f77;
	add.rn.f32 	%f10, %f75, %f78;
	setp.eq.f32 	%p2, %f7, 0f3F800000;
	mov.f32 	%f137, 0f3F800000;
	@%p2 bra 	$L__BB2_7;
	setp.num.f32 	%p3, %f8, %f8;
	@%p3 bra 	$L__BB2_5;
	mov.f32 	%f100, 0f41400000;
	add.rn.f32 	%f137, %f7, %f100;
	bra.uni 	$L__BB2_7;
$L__BB2_5:
	mov.f32 	%f79, 0f41400000;
	mul.rn.f32 	%f80, %f9, %f79;
	cvt.rni.f32.f32 	%f81, %f80;
	sub.f32 	%f82, %f80, %f81;
	neg.f32 	%f83, %f80;
	fma.rn.f32 	%f84, %f9, 0f41400000, %f83;
	fma.rn.f32 	%f85, %f10, 0f41400000, %f84;
	add.f32 	%f86, %f82, %f85;
	setp.gt.f32 	%p4, %f81, 0f00000000;
	selp.b32 	%r18, 0, -2097152000, %p4;
	setp.neu.f32 	%p5, %f7, 0f00000000;
	setp.neu.f32 	%p6, %f8, 0f7F800000;
	setp.lt.f32 	%p7, %f80, 0f00000000;
	selp.f32 	%f87, 0f00000000, 0f7F800000, %p7;
	abs.f32 	%f88, %f80;
	setp.gt.f32 	%p8, %f88, 0f43180000;
	cvt.rzi.s32.f32 	%r19, %f81;
	shl.b32 	%r20, %r19, 23;
	sub.s32 	%r21, %r20, %r18;
	mov.b32 	%f89, %r21;
	add.s32 	%r22, %r18, 2130706432;
	mov.b32 	%f90, %r22;
	fma.rn.f32 	%f91, %f86, 0f391FCB8E, 0f3AAF85ED;
	fma.rn.f32 	%f92, %f91, %f86, 0f3C1D9856;
	fma.rn.f32 	%f93, %f92, %f86, 0f3D6357BB;
	fma.rn.f32 	%f94, %f93, %f86, 0f3E75FDEC;
	fma.rn.f32 	%f95, %f94, %f86, 0f3F317218;
	fma.rn.f32 	%f96, %f95, %f86, 0f3F800000;
	mul.f32 	%f97, %f96, %f90;
	mul.f32 	%f98, %f97, %f89;
	selp.f32 	%f137, %f87, %f98, %p8;
	and.pred  	%p9, %p5, %p6;
	@%p9 bra 	$L__BB2_7;
	add.f32 	%f99, %f7, %f7;
	mov.b32 	%r23, %f99;
	and.b32  	%r24, %r23, 2147483647;
	mov.b32 	%f137, %r24;
$L__BB2_7:
	mov.f32 	%f102, 0f40C00000;
	mul.rn.f32 	%f103, %f9, %f102;
	neg.f32 	%f104, %f103;
	fma.rn.f32 	%f105, %f9, 0f40C00000, %f104;
	fma.rn.f32 	%f106, %f10, 0f40C00000, %f105;
	cvt.rni.f32.f32 	%f107, %f103;
	sub.f32 	%f108, %f103, %f107;
	add.f32 	%f109, %f108, %f106;
	fma.rn.f32 	%f110, %f109, 0f391FCB8E, 0f3AAF85ED;
	fma.rn.f32 	%f111, %f110, %f109, 0f3C1D9856;
	fma.rn.f32 	%f112, %f111, %f109, 0f3D6357BB;
	fma.rn.f32 	%f113, %f112, %f109, 0f3E75FDEC;
	fma.rn.f32 	%f114, %f113, %f109, 0f3F317218;
	fma.rn.f32 	%f115, %f114, %f109, 0f3F800000;
	cvt.rzi.s32.f32 	%r25, %f107;
	setp.gt.f32 	%p11, %f107, 0f00000000;
	selp.b32 	%r26, 0, -2097152000, %p11;
	add.s32 	%r27, %r26, 2130706432;
	mov.b32 	%f116, %r27;
	mul.f32 	%f117, %f115, %f116;
	shl.b32 	%r28, %r25, 23;
	sub.s32 	%r29, %r28, %r26;
	mov.b32 	%f118, %r29;
	mul.f32 	%f119, %f117, %f118;
	abs.f32 	%f120, %f103;
	setp.gt.f32 	%p12, %f120, 0f43180000;
	setp.lt.f32 	%p13, %f103, 0f00000000;
	selp.f32 	%f121, 0f00000000, 0f7F800000, %p13;
	selp.f32 	%f15, %f121, %f119, %p12;
	mov.f32 	%f138, 0f3F800000;
	@%p2 bra 	$L__BB2_12;
	setp.num.f32 	%p14, %f8, %f8;
	@%p14 bra 	$L__BB2_10;
	mov.f32 	%f123, 0f40C00000;
	add.rn.f32 	%f138, %f7, %f123;
	bra.uni 	$L__BB2_12;
$L__BB2_10:
	setp.neu.f32 	%p15, %f7, 0f00000000;
	setp.neu.f32 	%p16, %f8, 0f7F800000;
	and.pred  	%p17, %p15, %p16;
	mov.f32 	%f138, %f15;
	@%p17 bra 	$L__BB2_12;
	add.f32 	%f122, %f7, %f7;
	mov.b32 	%r30, %f122;
	and.b32  	%r31, %r30, 2147483647;
	mov.b32 	%f138, %r31;
$L__BB2_12:
	sub.f32 	%f124, %f137, %f138;
	mul.f32 	%f125, %f124, 0f338F071E;
	atom.global.add.f32 	%f126, [%rd1], %f125;
	add.s64 	%rd26, %rd26, -1;
	add.s32 	%r32, %r32, 16;
	setp.ne.s64 	%p18, %rd26, 0;
	@%p18 bra 	$L__BB2_2;
	bar.sync 	0;
	add.s64 	%rd24, %rd24, 1;
	add.s64 	%rd25, %rd25, 256;
	setp.ne.s64 	%p19, %rd24, 128;
	@%p19 bra 	$L__BB2_1;
	cvta.to.global.u64 	%rd23, %rd10;
	mul.f32 	%f127, %f5, %f5;
	fma.rn.f32 	%f128, %f4, %f4, %f127;
	fma.rn.f32 	%f129, %f6, %f6, %f128;
	mul.f32 	%f130, %f129, 0f14039E27;
	mul.f32 	%f131, %f130, 0f3F000000;
	atom.global.add.f32 	%f132, [%rd1], %f131;
	atom.global.add.f32 	%f133, [%rd1+4], %f131;
	atom.global.add.f32 	%f134, [%rd23], %f4;
	atom.global.add.f32 	%f135, [%rd23+4], %f5;
	atom.global.add.f32 	%f136, [%rd23+8], %f6;
	ret;

}


// ===== COMPILED SASS (sm_100) =====

	.target	sm_100

	.elftype	@"ET_EXEC"


//--------------------- .note.nv.tkinfo           --------------------------
	.section	.note.nv.tkinfo,"",@"SHT_NOTE"
	.sectionflags	@"SHF_NOTE_NV_TKINFO"
	.tkinfo
        /*0018*/ 	.word	0x00000002
        /*0030*/ 	.string	""
        /*0030*/ 	.string	"ptxas"
        /*0030*/ 	.string	"Cuda compilation tools, release 13.0, V13.0.88"
        /*0030*/ 	.string	"Build cuda_13.0.r13.0/compiler.36424714_0"
        /*0030*/ 	.string	"-arch sm_100 -m 64 "



//--------------------- .note.nv.cuinfo           --------------------------
	.section	.note.nv.cuinfo,"",@"SHT_NOTE"
	.sectionflags	@"SHF_NOTE_NV_CUINFO"
        /*0018*/ 	.short	0x0002
        /*001a*/ 	.short	0x0064
        /*001c*/ 	.short	0x0082
	.zero		2


//--------------------- .nv.info                  --------------------------
	.section	.nv.info,"",@"SHT_CUDA_INFO"
	.align	4


	//----- nvinfo : EIATTR_REGCOUNT
	.align		4
        /*0000*/ 	.byte	0x04, 0x2f
        /*0002*/ 	.short	(.L_1 - .L_0)
	.align		4
.L_0:
        /*0004*/ 	.word	index@(_Z10moveBodiesP6float4S0_S0_S0_f)
        /*0008*/ 	.word	0x0000001c


	//----- nvinfo : EIATTR_FRAME_SIZE
	.align		4
.L_1:
        /*000c*/ 	.byte	0x04, 0x11
        /*000e*/ 	.short	(.L_3 - .L_2)
	.align		4
.L_2:
        /*0010*/ 	.word	index@($__internal_7_$__cuda_sm3x_div_rn_noftz_f32_slowpath)
        /*0014*/ 	.word	0x00000000


	//----- nvinfo : EIATTR_FRAME_SIZE
	.align		4
.L_3:
        /*0018*/ 	.byte	0x04, 0x11
        /*001a*/ 	.short	(.L_5 - .L_4)
	.align		4
.L_4:
        /*001c*/ 	.word	index@($__internal_6_$__cuda_sm20_sqrt_rn_f32_slowpath)
        /*0020*/ 	.word	0x00000000


	//----- nvinfo : EIATTR_FRAME_SIZE
	.align		4
.L_5:
        /*0024*/ 	.byte	0x04, 0x11
        /*0026*/ 	.short	(.L_7 - .L_6)
	.align		4
.L_6:
        /*0028*/ 	.word	index@($__internal_5_$__cuda_sm20_rcp_rn_f32_slowpath)
        /*002c*/ 	.word	0x00000000


	//----- nvinfo : EIATTR_FRAME_SIZE
	.align		4
.L_7:
        /*0030*/ 	.byte	0x04, 0x11
        /*0032*/ 	.short	(.L_9 - .L_8)
	.align		4
.L_8:
        /*0034*/ 	.word	index@(_Z10moveBodiesP6float4S0_S0_S0_f)
        /*0038*/ 	.word	0x00000000


	//----- nvinfo : EIATTR_REGCOUNT
	.align		4
.L_9:
        /*003c*/ 	.byte	0x04, 0x2f
        /*003e*/ 	.short	(.L_11 - .L_10)
	.align		4
.L_10:
        /*0040*/ 	.word	index@(_Z17computeHistDeviceP6float4Pj)
        /*0044*/ 	.word	0x0000000c


	//----- nvinfo : EIATTR_FRAME_SIZE
	.align		4
.L_11:
        /*0048*/ 	.byte	0x04, 0x11
        /*004a*/ 	.short	(.L_13 - .L_12)
	.align		4
.L_12:
        /*004c*/ 	.word	index@($__internal_4_$__cuda_sm3x_div_rn_noftz_f32_slowpath)
        /*0050*/ 	.word	0x00000000


	//----- nvinfo : EIATTR_FRAME_SIZE
	.align		4
.L_13:
        /*0054*/ 	.byte	0x04, 0x11
        /*0056*/ 	.short	(.L_15 - .L_14)
	.align		4
.L_14:
        /*0058*/ 	.word	index@($__internal_3_$__cuda_sm20_sqrt_rn_f32_slowpath)
        /*005c*/ 	.word	0x00000000


	//----- nvinfo : EIATTR_FRAME_SIZE
	.align		4
.L_15:
        /*0060*/ 	.byte	0x04, 0x11
        /*0062*/ 	.short	(.L_17 - .L_16)
	.align		4
.L_16:
        /*0064*/ 	.word	index@(_Z17computeHistDeviceP6float4Pj)
        /*0068*/ 	.word	0x00000000


	//----- nvinfo : EIATTR_REGCOUNT
	.align		4
.L_17:
        /*006c*/ 	.byte	0x04, 0x2f
        /*006e*/ 	.short	(.L_19 - .L_18)
	.align		4
.L_18:
        /*0070*/ 	.word	index@(_Z19computeEnergyDeviceP6float4S0_PfS1_)
        /*0074*/ 	.word	0x00000018


	//----- nvinfo : EIATTR_FRAME_SIZE
	.align		4
.L_19:
        /*0078*/ 	.byte	0x04, 0x11
        /*007a*/ 	.short	(.L_21 - .L_20)
	.align		4
.L_20:
        /*007c*/ 	.word	index@($__internal_2_$__cuda_sm3x_div_rn_noftz_f32_slowpath)
        /*0080*/ 	.word	0x00000000


	//----- nvinfo : EIATTR_FRAME_SIZE
	.align		4
.L_21:
        /*0084*/ 	.byte	0x04, 0x11
        /*0086*/ 	.short	(.L_23 - .L_22)
	.align		4
.L_22:
        /*0088*/ 	.word	index@($__internal_1_$__cuda_sm20_sqrt_rn_f32_slowpath)
        /*008c*/ 	.word	0x00000000


	//----- nvinfo : EIATTR_FRAME_SIZE
	.align		4
.L_23:
        /*0090*/ 	.byte	0x04, 0x11
        /*0092*/ 	.short	(.L_25 - .L_24)
	.align		4
.L_24:
        /*0094*/ 	.word	index@($__internal_0_$__cuda_sm20_rcp_rn_f32_slowpath)
        /*0098*/ 	.word	0x00000000


	//----- nvinfo : EIATTR_FRAME_SIZE
	.align		4
.L_25:
        /*009c*/ 	.byte	0x04, 0x11
        /*009e*/ 	.short	(.L_27 - .L_26)
	.align		4
.L_26:
        /*00a0*/ 	.word	index@(_Z19computeEnergyDeviceP6float4S0_PfS1_)
        /*00a4*/ 	.word	0x00000000


	//----- nvinfo : EIATTR_MIN_STACK_SIZE
	.align		4
.L_27:
        /*00a8*/ 	.byte	0x04, 0x12
        /*00aa*/ 	.short	(.L_29 - .L_28)
	.align		4
.L_28:
        /*00ac*/ 	.word	index@(_Z19computeEnergyDeviceP6float4S0_PfS1_)
        /*00b0*/ 	.word	0x00000000


	//----- nvinfo : EIATTR_MIN_STACK_SIZE
	.align		4
.L_29:
        /*00b4*/ 	.byte	0x04, 0x12
        /*00b6*/ 	.short	(.L_31 - .L_30)
	.align		4
.L_30:
        /*00b8*/ 	.word	index@(_Z17computeHistDeviceP6float4Pj)
        /*00bc*/ 	.word	0x00000000


	//----- nvinfo : EIATTR_MIN_STACK_SIZE
	.align		4
.L_31:
        /*00c0*/ 	.byte	0x04, 0x12
        /*00c2*/ 	.short	(.L_33 - .L_32)
	.align		4
.L_32:
        /*00c4*/ 	.word	index@(_Z10moveBodiesP6float4S0_S0_S0_f)
        /*00c8*/ 	.word	0x00000000
.L_33:


//--------------------- .nv.compat                --------------------------
	.section	.nv.compat,"",@"SHT_CUDA_COMPAT_INFO"
	.align	4
        /*0000*/ 	.byte	0x02, 0x09, 0x00, 0x00, 0x02, 0x02, 0x01, 0x00, 0x02, 0x05, 0x05, 0x00, 0x03, 0x07, 0x01, 0x01
        /*0010*/ 	.byte	0x02, 0x03, 0x00, 0x00, 0x02, 0x06, 0x01, 0x00, 0x04, 0x0b, 0x08, 0x00, 0x01, 0x00, 0x00, 0x00
        /*0020*/ 	.byte	0x00, 0x00, 0x00, 0x00


//--------------------- .nv.info._Z19computeEnergyDeviceP6float4S0_PfS1_ --------------------------
	.section	.nv.info._Z19computeEnergyDeviceP6float4S0_PfS1_,"",@"SHT_CUDA_INFO"
	.sectionflags	@""
	.align	4


	//----- nvinfo : EIATTR_CUDA_API_VERSION
	.align		4
        /*0000*/ 	.byte	0x04, 0x37
        /*0002*/ 	.short	(.L_35 - .L_34)
.L_34:
        /*0004*/ 	.word	0x00000082


	//----- nvinfo : EIATTR_KPARAM_INFO
	.align		4
.L_35:
        /*0008*/ 	.byte	0x04, 0x17
        /*000a*/ 	.short	(.L_37 - .L_36)
.L_36:
        /*000c*/ 	.word	0x00000000
        /*0010*/ 	.short	0x0003
        /*0012*/ 	.short	0x0018
        /*0014*/ 	.byte	0x00, 0xf5, 0x21, 0x00


	//----- nvinfo : EIATTR_KPARAM_INFO
	.align		4
.L_37:
        /*0018*/ 	.byte	0x04, 0x17
        /*001a*/ 	.short	(.L_39 - .L_38)
.L_38:
        /*001c*/ 	.word	0x00000000
        /*0020*/ 	.short	0x0002
        /*0022*/ 	.short	0x0010
        /*0024*/ 	.byte	0x00, 0xf5, 0x21, 0x00


	//----- nvinfo : EIATTR_KPARAM_INFO
	.align		4
.L_39:
        /*0028*/ 	.byte	0x04, 0x17
        /*002a*/ 	.short	(.L_41 - .L_40)
.L_40:
        /*002c*/ 	.word	0x00000000
        /*0030*/ 	.short	0x0001
        /*0032*/ 	.short	0x0008
        /*0034*/ 	.byte	0x00, 0xf5, 0x21, 0x00


	//----- nvinfo : EIATTR_KPARAM_INFO
	.align		4
.L_41:
        /*0038*/ 	.byte	0x04, 0x17
        /*003a*/ 	.short	(.L_43 - .L_42)
.L_42:
        /*003c*/ 	.word	0x00000000
        /*0040*/ 	.short	0x0000
        /*0042*/ 	.short	0x0000
        /*0044*/ 	.byte	0x00, 0xf5, 0x21, 0x00


	//----- nvinfo : EIATTR_SPARSE_MMA_MASK
	.align		4
.L_43:
        /*0048*/ 	.byte	0x03, 0x50
        /*004a*/ 	.short	0x0000


	//----- nvinfo : EIATTR_MAXREG_COUNT
	.align		4
        /*004c*/ 	.byte	0x03, 0x1b
        /*004e*/ 	.short	0x00ff


	//----- nvinfo : EIATTR_NUM_BARRIERS
	.align		4
        /*0050*/ 	.byte	0x02, 0x4c
        /*0052*/ 	.byte	0x01
	.zero		1


	//----- nvinfo : EIATTR_MERCURY_ISA_VERSION
	.align		4
        /*0054*/ 	.byte	0x03, 0x5f
        /*0056*/ 	.short	0x0101


	//----- nvinfo : EIATTR_UNUSED_LOAD_BYTE_OFFSET
	.align		4
        /*0058*/ 	.byte	0x04, 0x44
        /*005a*/ 	.short	(.L_45 - .L_44)


	//   ....[0]....
.L_44:
        /*005c*/ 	.word	0x00000090
        /*0060*/ 	.word	0x00000fff


	//   ....[1]....
        /*0064*/ 	.word	0x000000b0
        /*0068*/ 	.word	0x00000fff


	//   ....[2]....
        /*006c*/ 	.word	0x00000230
        /*0070*/ 	.word	0x00000fff


	//----- nvinfo : EIATTR_VRC_CTA_INIT_COUNT
	.align		4
.L_45:
        /*0074*/ 	.byte	0x02, 0x4a
	.zero		1
	.zero		1


	//----- nvinfo : EIATTR_EXIT_INSTR_OFFSETS
	.align		4
        /*0078*/ 	.byte	0x04, 0x1c
        /*007a*/ 	.short	(.L_47 - .L_46)


	//   ....[0]....
.L_46:
        /*007c*/ 	.word	0x00000e80


	//----- nvinfo : EIATTR_CRS_STACK_SIZE
	.align		4
.L_47:
        /*0080*/ 	.byte	0x04, 0x1e
        /*0082*/ 	.short	(.L_49 - .L_48)
.L_48:
        /*0084*/ 	.word	0x00000000


	//----- nvinfo : EIATTR_CBANK_PARAM_SIZE
	.align		4
.L_49:
        /*0088*/ 	.byte	0x03, 0x19
        /*008a*/ 	.short	0x0020


	//----- nvinfo : EIATTR_PARAM_CBANK
	.align		4
        /*008c*/ 	.byte	0x04, 0x0a
        /*008e*/ 	.short	(.L_51 - .L_50)
	.align		4
.L_50:
        /*0090*/ 	.word	index@(.nv.constant0._Z19computeEnergyDeviceP6float4S0_PfS1_)
        /*0094*/ 	.short	0x0380
        /*0096*/ 	.short	0x0020


	//----- nvinfo : EIATTR_SW_WAR
	.align		4
.L_51:
        /*0098*/ 	.byte	0x04, 0x36
        /*009a*/ 	.short	(.L_53 - .L_52)
.L_52:
        /*009c*/ 	.word	0x00000008
.L_53:


//--------------------- .nv.info._Z17computeHistDeviceP6float4Pj --------------------------
	.section	.nv.info._Z17computeHistDeviceP6float4Pj,"",@"SHT_CUDA_INFO"
	.sectionflags	@""
	.align	4


	//----- nvinfo : EIATTR_CUDA_API_VERSION
	.align		4
        /*0000*/ 	.byte	0x04, 0x37
        /*0002*/ 	.short	(.L_55 - .L_54)
.L_54:
        /*0004*/ 	.word	0x00000082


	//----- nvinfo : EIATTR_KPARAM_INFO
	.align		4
.L_55:
        /*0008*/ 	.byte	0x04, 0x17
        /*000a*/ 	.short	(.L_57 - .L_56)
.L_56:
        /*000c*/ 	.word	0x00000000
        /*0010*/ 	.short	0x0001
        /*0012*/ 	.short	0x0008
        /*0014*/ 	.byte	0x00, 0xf5, 0x21, 0x00


	//----- nvinfo : EIATTR_KPARAM_INFO
	.align		4
.L_57:
        /*0018*/ 	.byte	0x04, 0x17
        /*001a*/ 	.short	(.L_59 - .L_58)
.L_58:
        /*001c*/ 	.word	0x00000000
        /*0020*/ 	.short	0x0000
        /*0022*/ 	.short	0x0000
        /*0024*/ 	.byte	0x00, 0xf5, 0x21, 0x00


	//----- nvinfo : EIATTR_SPARSE_MMA_MASK
	.align		4
.L_59:
        /*0028*/ 	.byte	0x03, 0x50
        /*002a*/ 	.short	0x0000


	//----- nvinfo : EIATTR_MAXREG_COUNT
	.align		4
        /*002c*/ 	.byte	0x03, 0x1b
        /*002e*/ 	.short	0x00ff


	//----- nvinfo : EIATTR_MERCURY_ISA_VERSION
	.align		4
        /*0030*/ 	.byte	0x03, 0x5f
        /*0032*/ 	.short	0x0101


	//----- nvinfo : EIATTR_UNUSED_LOAD_BYTE_OFFSET
	.align		4
        /*0034*/ 	.byte	0x04, 0x44
        /*0036*/ 	.short	(.L_61 - .L_60)


	//   ....[0]....
.L_60:
        /*0038*/ 	.word	0x00000080
        /*003c*/ 	.word	0x00000fff


	//----- nvinfo : EIATTR_VRC_CTA_INIT_COUNT
	.align		4
.L_61:
        /*0040*/ 	.byte	0x02, 0x4a
	.zero		1
	.zero		1


	//----- nvinfo : EIATTR_EXIT_INSTR_OFFSETS
	.align		4
        /*0044*/ 	.byte	0x04, 0x1c
        /*0046*/ 	.short	(.L_63 - .L_62)


	//   ....[0]....
.L_62:
        /*0048*/ 	.word	0x000002e0


	//----- nvinfo : EIATTR_CRS_STACK_SIZE
	.align		4
.L_63:
        /*004c*/ 	.byte	0x04, 0x1e
        /*004e*/ 	.short	(.L_65 - .L_64)
.L_64:
        /*0050*/ 	.word	0x00000000


	//----- nvinfo : EIATTR_CBANK_PARAM_SIZE
	.align		4
.L_65:
        /*0054*/ 	.byte	0x03, 0x19
        /*0056*/ 	.short	0x0010


	//----- nvinfo : EIATTR_PARAM_CBANK
	.align		4
        /*0058*/ 	.byte	0x04, 0x0a
        /*005a*/ 	.short	(.L_67 - .L_66)
	.align		4
.L_66:
        /*005c*/ 	.word	index@(.nv.constant0._Z17computeHistDeviceP6float4Pj)
        /*0060*/ 	.short	0x0380
        /*0062*/ 	.short	0x0010


	//----- nvinfo : EIATTR_SW_WAR
	.align		4
.L_67:
        /*0064*/ 	.byte	0x04, 0x36
        /*0066*/ 	.short	(.L_69 - .L_68)
.L_68:
        /*0068*/ 	.word	0x00000008
.L_69:


//--------------------- .nv.info._Z10moveBodiesP6float4S0_S0_S0_f --------------------------
	.section	.nv.info._Z10moveBodiesP6float4S0_S0_S0_f,"",@"SHT_CUDA_INFO"
	.sectionflags	@""
	.align	4


	//----- nvinfo : EIATTR_CUDA_API_VERSION
	.align		4
        /*0000*/ 	.byte	0x04, 0x37
        /*0002*/ 	.short	(.L_71 - .L_70)
.L_70:
        /*0004*/ 	.word	0x00000082


	//----- nvinfo : EIATTR_KPARAM_INFO
	.align		4
.L_71:
        /*0008*/ 	.byte	0x04, 0x17
        /*000a*/ 	.short	(.L_73 - .L_72)
.L_72:
        /*000c*/ 	.word	0x00000000
        /*0010*/ 	.short	0x0004
        /*0012*/ 	.short	0x0020
        /*0014*/ 	.byte	0x00, 0xf0, 0x11, 0x00


	//----- nvinfo : EIATTR_KPARAM_INFO
	.align		4
.L_73:
        /*0018*/ 	.byte	0x04, 0x17
        /*001a*/ 	.short	(.L_75 - .L_74)
.L_74:
        /*001c*/ 	.word	0x00000000
        /*0020*/ 	.short	0x0003
        /*0022*/ 	.short	0x0018
        /*0024*/ 	.byte	0x00, 0xf5, 0x21, 0x00


	//----- nvinfo : EIATTR_KPARAM_INFO
	.align		4
.L_75:
        /*0028*/ 	.byte	0x04, 0x17
        /*002a*/ 	.short	(.L_77 - .L_76)
.L_76:
        /*002c*/ 	.word	0x00000000
        /*0030*/ 	.short	0x0002
        /*0032*/ 	.short	0x0010
        /*0034*/ 	.byte	0x00, 0xf5, 0x21, 0x00


	//----- nvinfo : EIATTR_KPARAM_INFO
	.align		4
.L_77:
        /*0038*/ 	.byte	0x04, 0x17
        /*003a*/ 	.short	(.L_79 - .L_78)
.L_78:
        /*003c*/ 	.word	0x00000000
        /*0040*/ 	.short	0x0001
        /*0042*/ 	.short	0x0008
        /*0044*/ 	.byte	0x00, 0xf5, 0x21, 0x00


	//----- nvinfo : EIATTR_KPARAM_INFO
	.align		4
.L_79:
        /*0048*/ 	.byte	0x04, 0x17
        /*004a*/ 	.short	(.L_81 - .L_80)
.L_80:
        /*004c*/ 	.word	0x00000000
        /*0050*/ 	.short	0x0000
        /*0052*/ 	.short	0x0000
        /*0054*/ 	.byte	0x00, 0xf5, 0x21, 0x00


	//----- nvinfo : EIATTR_SPARSE_MMA_MASK
	.align		4
.L_81:
        /*0058*/ 	.byte	0x03, 0x50
        /*005a*/ 	.short	0x0000


	//----- nvinfo : EIATTR_MAXREG_COUNT
	.align		4
        /*005c*/ 	.byte	0x03, 0x1b
        /*005e*/ 	.short	0x00ff


	//----- nvinfo : EIATTR_NUM_BARRIERS
	.align		4
        /*0060*/ 	.byte	0x02, 0x4c
        /*0062*/ 	.byte	0x01
	.zero		1


	//----- nvinfo : EIATTR_MERCURY_ISA_VERSION
	.align		4
        /*0064*/ 	.byte	0x03, 0x5f
        /*0066*/ 	.short	0x0101


	//----- nvinfo : EIATTR_UNUSED_LOAD_BYTE_OFFSET
	.align		4
        /*0068*/ 	.byte	0x04, 0x44
        /*006a*/ 	.short	(.L_83 - .L_82)


	//   ....[0]....
.L_82:
        /*006c*/ 	.word	0x00000220
        /*0070*/ 	.word	0x00000fff


	//----- nvinfo : EIATTR_VRC_CTA_INIT_COUNT
	.align		4
.L_83:
        /*0074*/ 	.byte	0x02, 0x4a
	.zero		1
	.zero		1


	//----- nvinfo : EIATTR_EXIT_INSTR_OFFSETS
	.align		4
        /*0078*/ 	.byte	0x04, 0x1c
        /*007a*/ 	.short	(.L_85 - .L_84)


	//   ....[0]....
.L_84:
        /*007c*/ 	.word	0x00001cd0


	//----- nvinfo : EIATTR_CRS_STACK_SIZE
	.align		4
.L_85:
        /*0080*/ 	.byte	0x04, 0x1e
        /*0082*/ 	.short	(.L_87 - .L_86)
.L_86:
        /*0084*/ 	.word	0x00000000


	//----- nvinfo : EIATTR_CBANK_PARAM_SIZE
	.align		4
.L_87:
        /*0088*/ 	.byte	0x03, 0x19
        /*008a*/ 	.short	0x0024


	//----- nvinfo : EIATTR_PARAM_CBANK
	.align		4
        /*008c*/ 	.byte	0x04, 0x0a
        /*008e*/ 	.short	(.L_89 - .L_88)
	.align		4
.L_88:
        /*0090*/ 	.word	index@(.nv.constant0._Z10moveBodiesP6float4S0_S0_S0_f)
        /*0094*/ 	.short	0x0380
        /*0096*/ 	.short	0x0024


	//----- nvinfo : EIATTR_SW_WAR
	.align		4
.L_89:
        /*0098*/ 	.byte	0x04, 0x36
        /*009a*/ 	.short	(.L_91 - .L_90)
.L_90:
        /*009c*/ 	.word	0x00000008
.L_91:


//--------------------- .nv.callgraph             --------------------------
	.section	.nv.callgraph,"",@"SHT_CUDA_CALLGRAPH"
	.align	4
	.sectionentsize	8
	.align		4
        /*0000*/ 	.word	0x00000000
	.align		4
        /*0004*/ 	.word	0xffffffff
	.align		4
        /*0008*/ 	.word	0x00000000
	.align		4
        /*000c*/ 	.word	0xfffffffe
	.align		4
        /*0010*/ 	.word	0x00000000
	.align		4
        /*0014*/ 	.word	0xfffffffd
	.align		4
        /*0018*/ 	.word	0x00000000
	.align		4
        /*001c*/ 	.word	0xfffffffc


//--------------------- .text._Z19computeEnergyDeviceP6float4S0_PfS1_ --------------------------
	.section	.text._Z19computeEnergyDeviceP6float4S0_PfS1_,"ax",@progbits
	.align	128
        .global         _Z19computeEnergyDeviceP6float4S0_PfS1_
        .type           _Z19computeEnergyDeviceP6float4S0_PfS1_,@function
        .size           _Z19computeEnergyDeviceP6float4S0_PfS1_,(.L_x_115 - _Z19computeEnergyDeviceP6float4S0_PfS1_)
        .other          _Z19computeEnergyDeviceP6float4S0_PfS1_,@"STO_CUDA_ENTRY STV_DEFAULT"
_Z19computeEnergyDeviceP6float4S0_PfS1_:
.text._Z19computeEnergyDeviceP6float4S0_PfS1_:
[----:B------:R-:W-:Y:S01]  /*0000*/  LDC R1, c[0x0][0x37c] ;  /* 0x0000df00ff017b82 */ /* 0x000fe20000000800 */
[----:B------:R-:W0:Y:S07]  /*0010*/  S2R R12, SR_TID.X ;  /* 0x00000000000c7919 */ /* 0x000e2e0000002100 */
[----:B------:R-:W0:Y:S01]  /*0020*/  S2UR UR4, SR_CTAID.X ;  /* 0x00000000000479c3 */ /* 0x000e220000002500 */
[----:B------:R-:W1:Y:S07]  /*0030*/  LDCU.64 UR16, c[0x0][0x358] ;  /* 0x00006b00ff1077ac */ /* 0x000e6e0008000a00 */
[----:B------:R-:W0:Y:S08]  /*0040*/  LDC R3, c[0x0][0x360] ;  /* 0x0000d800ff037b82 */ /* 0x000e300000000800 */
[----:B------:R-:W2:Y:S08]  /*0050*/  LDC.64 R8, c[0x0][0x380] ;  /* 0x0000e000ff087b82 */ /* 0x000eb00000000a00 */
[----:B------:R-:W3:Y:S01]  /*0060*/  LDC.64 R4, c[0x0][0x388] ;  /* 0x0000e200ff047b82 */ /* 0x000ee20000000a00 */
[----:B0-----:R-:W-:-:S04]  /*0070*/  IMAD R3, R3, UR4, R12 ;  /* 0x0000000403037c24 */ /* 0x001fc8000f8e020c */
[----:B--2---:R-:W-:-:S06]  /*0080*/  IMAD.WIDE R8, R3, 0x10, R8 ;  /* 0x0000001003087825 */ /* 0x004fcc00078e0208 */
[----:B-1----:R-:W5:Y:S01]  /*0090*/  LDG.E.128 R8, desc[UR16][R8.64] ;  /* 0x0000001008087981 */ /* 0x002f62000c1e1d00 */
[----:B---3--:R-:W-:-:S06]  /*00a0*/  IMAD.WIDE R4, R3, 0x10, R4 ;  /* 0x0000001003047825 */ /* 0x008fcc00078e0204 */
[----:B------:R-:W5:Y:S01]  /*00b0*/  LDG.E.128 R4, desc[UR16][R4.64] ;  /* 0x0000001004047981 */ /* 0x000f62000c1e1d00 */
[----:B------:R-:W0:Y:S01]  /*00c0*/  S2UR UR9, SR_CgaCtaId ;  /* 0x00000000000979c3 */ /* 0x000e220000008800 */
[----:B------:R-:W-:Y:S01]  /*00d0*/  UMOV UR4, 0x400 ;  /* 0x0000040000047882 */ /* 0x000fe20000000000 */
[----:B------:R-:W-:Y:S01]  /*00e0*/  UMOV UR7, URZ ;  /* 0x000000ff00077c82 */ /* 0x000fe20008000000 */
[----:B------:R-:W-:Y:S01]  /*00f0*/  UMOV UR8, URZ ;  /* 0x000000ff00087c82 */ /* 0x000fe20008000000 */
[----:B------:R-:W-:Y:S01]  /*0100*/  UMOV UR5, URZ ;  /* 0x000000ff00057c82 */ /* 0x000fe20008000000 */
[----:B------:R-:W-:Y:S01]  /*0110*/  UMOV UR6, URZ ;  /* 0x000000ff00067c82 */ /* 0x000fe20008000000 */
[----:B0-----:R-:W-:-:S06]  /*0120*/  ULEA UR9, UR9, UR4, 0x18 ;  /* 0x0000000409097291 */ /* 0x001fcc000f8ec0ff */
[----:B------:R-:W-:-:S07]  /*0130*/  LEA R13, R12, UR9, 0x4 ;  /* 0x000000090c0d7c11 */ /* 0x000fce000f8e20ff */
.L_x_13:
[----:B------:R-:W0:Y:S01]  /*0140*/  LDCU.64 UR10, c[0x0][0x380] ;  /* 0x00007000ff0a77ac */ /* 0x000e220008000a00 */
[----:B------:R-:W-:-:S04]  /*0150*/  IADD3 R0, P0, PT, R12, UR5, RZ ;  /* 0x000000050c007c10 */ /* 0x000fc8000ff1e0ff */
[----:B-1----:R-:W-:Y:S02]  /*0160*/  IADD3.X R3, PT, PT, RZ, UR6, RZ, P0, !PT ;  /* 0x00000006ff037c10 */ /* 0x002fe400087fe4ff */
[----:B0-----:R-:W-:-:S04]  /*0170*/  LEA R2, P0, R0, UR10, 0x4 ;  /* 0x0000000a00027c11 */ /* 0x001fc8000f8020ff */
[----:B------:R-:W-:-:S05]  /*0180*/  LEA.HI.X R3, R0, UR11, R3, 0x4, P0 ;  /* 0x0000000b00037c11 */ /* 0x000fca00080f2403 */
[----:B------:R-:W2:Y:S01]  /*0190*/  LDG.E.128 R16, desc[UR16][R2.64] ;  /* 0x0000001002107981 */ /* 0x000ea2000c1e1d00 */
[----:B------:R-:W-:Y:S01]  /*01a0*/  UIADD3 UR7, UP0, UPT, UR7, 0x1, URZ ;  /* 0x0000000107077890 */ /* 0x000fe2000ff1e0ff */
[----:B------:R-:W-:Y:S01]  /*01b0*/  UMOV UR11, 0x100 ;  /* 0x00000100000b7882 */ /* 0x000fe20000000000 */
[----:B------:R-:W-:Y:S02]  /*01c0*/  UMOV UR4, URZ ;  /* 0x000000ff00047c82 */ /* 0x000fe40008000000 */
[----:B------:R-:W-:Y:S02]  /*01d0*/  UIADD3.X UR8, UPT, UPT, URZ, UR8, URZ, UP0, !UPT ;  /* 0x00000008ff087290 */ /* 0x000fe400087fe4ff */
[----:B------:R-:W-:Y:S01]  /*01e0*/  UISETP.NE.U32.AND UP0, UPT, UR7, 0x80, UPT ;  /* 0x000000800700788c */ /* 0x000fe2000bf05070 */
[----:B------:R-:W-:-:S03]  /*01f0*/  UMOV UR10, UR9 ;  /* 0x00000009000a7c82 */ /* 0x000fc60008000000 */
[----:B------:R-:W-:Y:S01]  /*0200*/  UISETP.NE.AND.EX UP0, UPT, UR8, URZ, UPT, UP0 ;  /* 0x000000ff0800728c */ /* 0x000fe2000bf05300 */
[----:B--2---:R0:W-:Y:S01]  /*0210*/  STS.128 [R13], R16 ;  /* 0x000000100d007388 */ /* 0x0041e20000000c00 */
[----:B------:R-:W-:Y:S09]  /*0220*/  BAR.SYNC.DEFER_BLOCKING 0x0 ;  /* 0x0000000000007b1d */ /* 0x000ff20000010000 */
.L_x_12:
[----:B0-----:R-:W0:Y:S01]  /*0230*/  LDS.128 R16, [UR10] ;  /* 0x0000000aff107984 */ /* 0x001e220008000c00 */
[----:B------:R-:W-:Y:S01]  /*0240*/  UIADD3 UR11, UP1, UPT, UR11, -0x1, URZ ;  /* 0xffffffff0b0b7890 */ /* 0x000fe2000ff3e0ff */
[----:B------:R-:W-:Y:S03]  /*0250*/  BSSY.RECONVERGENT B0, `(.L_x_0) ;  /* 0x000001f000007945 */ /* 0x000fe60003800200 */
[----:B------:R-:W-:Y:S02]  /*0260*/  UIADD3.X UR4, UPT, UPT, UR4, -0x1, URZ, UP1, !UPT ;  /* 0xffffffff04047890 */ /* 0x000fe40008ffe4ff */
[----:B------:R-:W-:-:S04]  /*0270*/  UISETP.NE.U32.AND UP1, UPT, UR11, URZ, UPT ;  /* 0x000000ff0b00728c */ /* 0x000fc8000bf25070 */
[----:B------:R-:W-:Y:S01]  /*0280*/  UISETP.NE.AND.EX UP1, UPT, UR4, URZ, UPT, UP1 ;  /* 0x000000ff0400728c */ /* 0x000fe2000bf25310 */
[----:B0----5:R-:W-:Y:S01]  /*0290*/  FADD R17, R9, -R17 ;  /* 0x8000001109117221 */ /* 0x021fe20000000000 */
[----:B------:R-:W-:Y:S01]  /*02a0*/  FADD R16, R8, -R16 ;  /* 0x8000001008107221 */ /* 0x000fe20000000000 */
[----:B------:R-:W-:Y:S02]  /*02b0*/  FADD R18, R10, -R18 ;  /* 0x800000120a127221 */ /* 0x000fe40000000000 */
[----:B-1----:R-:W0:Y:S08]  /*02c0*/  F2I.NTZ R2, R17 ;  /* 0x0000001100027305 */ /* 0x002e300000203100 */
[----:B------:R-:W1:Y:S01]  /*02d0*/  F2I.NTZ R0, R16 ;  /* 0x0000001000007305 */ /* 0x000e620000203100 */
[----:B0-----:R-:W-:-:S07]  /*02e0*/  I2FP.F32.S32 R2, R2 ;  /* 0x0000000200027245 */ /* 0x001fce0000201400 */
[----:B------:R-:W0:Y:S01]  /*02f0*/  F2I.NTZ R7, R18 ;  /* 0x0000001200077305 */ /* 0x000e220000203100 */
[----:B------:R-:W-:Y:S01]  /*0300*/  FADD R2, R17, -R2 ;  /* 0x8000000211027221 */ /* 0x000fe20000000000 */
[----:B-1----:R-:W-:-:S03]  /*0310*/  I2FP.F32.S32 R3, R0 ;  /* 0x0000000000037245 */ /* 0x002fc60000201400 */
[----:B------:R-:W-:Y:S02]  /*0320*/  FMUL R2, R2, R2 ;  /* 0x0000000202027220 */ /* 0x000fe40000400000 */
[----:B------:R-:W-:Y:S01]  /*0330*/  FADD R3, R16, -R3 ;  /* 0x8000000310037221 */ /* 0x000fe20000000000 */
[----:B0-----:R-:W-:-:S03]  /*0340*/  I2FP.F32.S32 R7, R7 ;  /* 0x0000000700077245 */ /* 0x001fc60000201400 */
[----:B------:R-:W-:Y:S02]  /*0350*/  FFMA R2, R3, R3, R2 ;  /* 0x0000000303027223 */ /* 0x000fe40000000002 */
[----:B------:R-:W-:-:S04]  /*0360*/  FADD R7, R18, -R7 ;  /* 0x8000000712077221 */ /* 0x000fc80000000000 */
[----:B------:R-:W-:-:S04]  /*0370*/  FFMA R7, R7, R7, R2 ;  /* 0x0000000707077223 */ /* 0x000fc80000000002 */
[----:B------:R-:W-:-:S04]  /*0380*/  FADD R3, R7, 9.9999999600419720025e-13 ;  /* 0x2b8cbccc07037421 */ /* 0x000fc80000000000 */
[----:B------:R-:W-:Y:S01]  /*0390*/  VIADD R0, R3, 0xf3000000 ;  /* 0xf300000003007836 */ /* 0x000fe20000000000 */
[----:B------:R0:W1:Y:S04]  /*03a0*/  MUFU.RSQ R2, R3 ;  /* 0x0000000300027308 */ /* 0x0000680000001400 */
[----:B------:R-:W-:-:S13]  /*03b0*/  ISETP.GT.U32.AND P0, PT, R0, 0x727fffff, PT ;  /* 0x727fffff0000780c */ /* 0x000fda0003f04070 */
[----:B01----:R-:W-:Y:S05]  /*03c0*/  @!P0 BRA `(.L_x_1) ;  /* 0x00000000000c8947 */ /* 0x003fea0003800000 */
[----:B------:R-:W-:-:S07]  /*03d0*/  MOV R17, 0x3f0 ;  /* 0x000003f000117802 */ /* 0x000fce0000000f00 */
[----:B------:R-:W-:Y:S05]  /*03e0*/  CALL.REL.NOINC `($__internal_1_$__cuda_sm20_sqrt_rn_f32_slowpath) ;  /* 0x0000000c00787944 */ /* 0x000fea0003c00000 */
[----:B------:R-:W-:Y:S05]  /*03f0*/  BRA `(.L_x_2) ;  /* 0x0000000000107947 */ /* 0x000fea0003800000 */
.L_x_1:
[----:B------:R-:W-:Y:S01]  /*0400*/  FMUL.FTZ R0, R3, R2 ;  /* 0x0000000203007220 */ /* 0x000fe20000410000 */
[----:B------:R-:W-:-:S03]  /*0410*/  FMUL.FTZ R2, R2, 0.5 ;  /* 0x3f00000002027820 */ /* 0x000fc60000410000 */
[----:B------:R-:W-:-:S04]  /*0420*/  FFMA R11, -R0, R0, R3 ;  /* 0x00000000000b7223 */ /* 0x000fc80000000103 */
[----:B------:R-:W-:-:S07]  /*0430*/  FFMA R0, R11, R2, R0 ;  /* 0x000000020b007223 */ /* 0x000fce0000000000 */
.L_x_2:
[----:B------:R-:W-:Y:S05]  /*0440*/  BSYNC.RECONVERGENT B0 ;  /* 0x0000000000007941 */ /* 0x000fea0003800200 */
.L_x_0:
[----:B------:R-:W-:Y:S01]  /*0450*/  IADD3 R2, PT, PT, R0, 0x1800000, RZ ;  /* 0x0180000000027810 */ /* 0x000fe20007ffe0ff */
[----:B------:R-:W-:Y:S03]  /*0460*/  BSSY.RECONVERGENT B0, `(.L_x_3) ;  /* 0x000000c000007945 */ /* 0x000fe60003800200 */
[----:B------:R-:W-:-:S04]  /*0470*/  LOP3.LUT R2, R2, 0x7f800000, RZ, 0xc0, !PT ;  /* 0x7f80000002027812 */ /* 0x000fc800078ec0ff */
[----:B------:R-:W-:-:S13]  /*0480*/  ISETP.GT.U32.AND P0, PT, R2, 0x1ffffff, PT ;  /* 0x01ffffff0200780c */ /* 0x000fda0003f04070 */
[----:B------:R-:W-:Y:S05]  /*0490*/  @P0 BRA `(.L_x_4) ;  /* 0x0000000000100947 */ /* 0x000fea0003800000 */
[----:B------:R-:W-:-:S07]  /*04a0*/  MOV R14, 0x4c0 ;  /* 0x000004c0000e7802 */ /* 0x000fce0000000f00 */
[----:B------:R-:W-:Y:S05]  /*04b0*/  CALL.REL.NOINC `($__internal_0_$__cuda_sm20_rcp_rn_f32_slowpath) ;  /* 0x0000000800747944 */ /* 0x000fea0003c00000 */
[----:B------:R-:W-:Y:S01]  /*04c0*/  IMAD.MOV.U32 R2, RZ, RZ, R11 ;  /* 0x000000ffff027224 */ /* 0x000fe200078e000b */
[----:B------:R-:W-:Y:S06]  /*04d0*/  BRA `(.L_x_5) ;  /* 0x0000000000107947 */ /* 0x000fec0003800000 */
.L_x_4:
[----:B------:R-:W0:Y:S02]  /*04e0*/  MUFU.RCP R11, R0 ;  /* 0x00000000000b7308 */ /* 0x000e240000001000 */
[----:B0-----:R-:W-:-:S04]  /*04f0*/  FFMA R2, R11, R0, -1 ;  /* 0xbf8000000b027423 */ /* 0x001fc80000000000 */
[----:B------:R-:W-:-:S04]  /*0500*/  FADD.FTZ R2, -R2, -RZ ;  /* 0x800000ff02027221 */ /* 0x000fc80000010100 */
[----:B------:R-:W-:-:S07]  /*0510*/  FFMA R2, R11, R2, R11 ;  /* 0x000000020b027223 */ /* 0x000fce000000000b */
.L_x_5:
[----:B------:R-:W-:Y:S05]  /*0520*/  BSYNC.RECONVERGENT B0 ;  /* 0x0000000000007941 */ /* 0x000fea0003800200 */
.L_x_3:
[----:B------:R-:W0:Y:S01]  /*0530*/  MUFU.RCP R14, R3 ;  /* 0x00000003000e7308 */ /* 0x000e220000001000 */
[----:B------:R-:W-:Y:S01]  /*0540*/  FMUL R0, R7, R2 ;  /* 0x0000000207007220 */ /* 0x000fe20000400000 */
[----:B------:R-:W-:Y:S06]  /*0550*/  BSSY.RECONVERGENT B0, `(.L_x_6) ;  /* 0x000000b000007945 */ /* 0x000fec0003800200 */
[----:B------:R-:W1:Y:S01]  /*0560*/  FCHK P0, R0, R3 ;  /* 0x0000000300007302 */ /* 0x000e620000000000 */
[----:B0-----:R-:W-:-:S04]  /*0570*/  FFMA R11, -R3, R14, 1 ;  /* 0x3f800000030b7423 */ /* 0x001fc8000000010e */
[----:B------:R-:W-:-:S04]  /*0580*/  FFMA R11, R14, R11, R14 ;  /* 0x0000000b0e0b7223 */ /* 0x000fc8000000000e */
[----:B------:R-:W-:-:S04]  /*0590*/  FFMA R2, R0, R11, RZ ;  /* 0x0000000b00027223 */ /* 0x000fc800000000ff */
[----:B------:R-:W-:-:S04]  /*05a0*/  FFMA R7, -R3, R2, R0 ;  /* 0x0000000203077223 */ /* 0x000fc80000000100 */
[----:B------:R-:W-:Y:S01]  /*05b0*/  FFMA R2, R11, R7, R2 ;  /* 0x000000070b027223 */ /* 0x000fe20000000002 */
[----:B-1----:R-:W-:Y:S06]  /*05c0*/  @!P0 BRA `(.L_x_7) ;  /* 0x00000000000c8947 */ /* 0x002fec0003800000 */
[----:B------:R-:W-:-:S07]  /*05d0*/  MOV R2, 0x5f0 ;  /* 0x000005f000027802 */ /* 0x000fce0000000f00 */
[----:B------:R-:W-:Y:S05]  /*05e0*/  CALL.REL.NOINC `($__internal_2_$__cuda_sm3x_div_rn_noftz_f32_slowpath) ;  /* 0x0000000c00587944 */ /* 0x000fea0003c00000 */
[----:B------:R-:W-:-:S07]  /*05f0*/  MOV R2, R0 ;  /* 0x0000000000027202 */ /* 0x000fce0000000f00 */
.L_x_7:
[----:B------:R-:W-:Y:S05]  /*0600*/  BSYNC.RECONVERGENT B0 ;  /* 0x0000000000007941 */ /* 0x000fea0003800200 */
.L_x_6:
[----:B------:R-:W-:Y:S01]  /*0610*/  FMUL R0, R2, 0.0052600000053644180298 ;  /* 0x3bac5c1402007820 */ /* 0x000fe20000400000 */
[----:B------:R-:W-:Y:S01]  /*0620*/  HFMA2 R17, -RZ, RZ, 0.64013671875, -15.109375 ;  /* 0x391fcb8eff117431 */ /* 0x000fe200000001ff */
[----:B------:R-:W-:Y:S02]  /*0630*/  BSSY.RECONVERGENT B0, `(.L_x_8) ;  /* 0x000005a000007945 */ /* 0x000fe40003800200 */
[C---:B------:R-:W-:Y:S01]  /*0640*/  FMUL R3, |R0|.reuse, 16777216 ;  /* 0x4b80000000037820 */ /* 0x040fe20000400200 */
[C---:B------:R-:W-:Y:S02]  /*0650*/  FSETP.GEU.AND P0, PT, |R0|.reuse, 1.175494350822287508e-38, PT ;  /* 0x008000000000780b */ /* 0x040fe40003f0e200 */
[----:B------:R-:W-:Y:S02]  /*0660*/  FSETP.NEU.AND P1, PT, R0, 1, PT ;  /* 0x3f8000000000780b */ /* 0x000fe40003f2d000 */
[----:B------:R-:W-:-:S05]  /*0670*/  FSEL R3, R3, |R0|, !P0 ;  /* 0x4000000003037208 */ /* 0x000fca0004000000 */
[----:B------:R-:W-:-:S05]  /*0680*/  VIADD R2, R3, 0xc0cafb0d ;  /* 0xc0cafb0d03027836 */ /* 0x000fca0000000000 */
[----:B------:R-:W-:Y:S02]  /*0690*/  LOP3.LUT R14, R2, 0xff800000, RZ, 0xc0, !PT ;  /* 0xff800000020e7812 */ /* 0x000fe400078ec0ff */
[----:B------:R-:W-:Y:S02]  /*06a0*/  FSEL R2, RZ, -24, P0 ;  /* 0xc1c00000ff027808 */ /* 0x000fe40000000000 */
[-C--:B------:R-:W-:Y:S02]  /*06b0*/  IADD3 R3, PT, PT, R3, -R14.reuse, RZ ;  /* 0x8000000e03037210 */ /* 0x080fe40007ffe0ff */
[----:B------:R-:W-:-:S03]  /*06c0*/  I2FP.F32.S32 R7, R14 ;  /* 0x0000000e00077245 */ /* 0x000fc60000201400 */
[C---:B------:R-:W-:Y:S01]  /*06d0*/  FADD R11, R3.reuse, 1 ;  /* 0x3f800000030b7421 */ /* 0x040fe20000000000 */
[----:B------:R-:W-:Y:S01]  /*06e0*/  FADD R16, R3, -1 ;  /* 0xbf80000003107421 */ /* 0x000fe20000000000 */
[----:B------:R-:W-:-:S03]  /*06f0*/  FFMA R14, R7, 1.1920928955078125e-07, R2 ;  /* 0x34000000070e7823 */ /* 0x000fc60000000002 */
[----:B------:R-:W-:Y:S01]  /*0700*/  FADD R18, R16, R16 ;  /* 0x0000001010127221 */ /* 0x000fe20000000000 */
[----:B------:R-:W0:Y:S03]  /*0710*/  MUFU.RCP R11, R11 ;  /* 0x0000000b000b7308 */ /* 0x000e260000001000 */
[----:B0-----:R-:W-:Y:S01]  /*0720*/  FMUL R3, R11, R18 ;  /* 0x000000120b037220 */ /* 0x001fe20000400000 */
[----:B------:R-:W-:-:S03]  /*0730*/  IMAD.MOV.U32 R18, RZ, RZ, 0x3a2c32e4 ;  /* 0x3a2c32e4ff127424 */ /* 0x000fc600078e00ff */
[----:B------:R-:W-:Y:S01]  /*0740*/  FADD R15, R16, -R3 ;  /* 0x80000003100f7221 */ /* 0x000fe20000000000 */
[CC--:B------:R-:W-:Y:S01]  /*0750*/  FMUL R7, R3.reuse, R3.reuse ;  /* 0x0000000303077220 */ /* 0x0c0fe20000400000 */
[----:B------:R-:W-:Y:S02]  /*0760*/  FFMA R2, R3, 1.4426950216293334961, R14 ;  /* 0x3fb8aa3b03027823 */ /* 0x000fe4000000000e */
[----:B------:R-:W-:Y:S01]  /*0770*/  FADD R15, R15, R15 ;  /* 0x0000000f0f0f7221 */ /* 0x000fe20000000000 */
[C---:B------:R-:W-:Y:S01]  /*0780*/  FFMA R18, R7.reuse, R18, 0.0032181653659790754318 ;  /* 0x3b52e7db07127423 */ /* 0x040fe20000000012 */
[----:B------:R-:W-:Y:S02]  /*0790*/  FADD R14, R14, -R2 ;  /* 0x800000020e0e7221 */ /* 0x000fe40000000000 */
[----:B------:R-:W-:Y:S01]  /*07a0*/  FFMA R16, R16, -R3, R15 ;  /* 0x8000000310107223 */ /* 0x000fe2000000000f */
[----:B------:R-:W-:Y:S01]  /*07b0*/  FFMA R18, R7, R18, 0.018033718690276145935 ;  /* 0x3c93bb7307127423 */ /* 0x000fe20000000012 */
[----:B------:R-:W-:-:S02]  /*07c0*/  FFMA R15, R3, 1.4426950216293334961, R14 ;  /* 0x3fb8aa3b030f7823 */ /* 0x000fc4000000000e */
[----:B------:R-:W-:Y:S01]  /*07d0*/  FMUL R16, R11, R16 ;  /* 0x000000100b107220 */ /* 0x000fe20000400000 */
[----:B------:R-:W-:-:S03]  /*07e0*/  FFMA R18, R7, R18, 0.12022458761930465698 ;  /* 0x3df6384f07127423 */ /* 0x000fc60000000012 */
[----:B------:R-:W-:Y:S01]  /*07f0*/  FFMA R14, R16, 1.4426950216293334961, R15 ;  /* 0x3fb8aa3b100e7823 */ /* 0x000fe2000000000f */
[----:B------:R-:W-:-:S03]  /*0800*/  FMUL R18, R7, R18 ;  /* 0x0000001207127220 */ /* 0x000fc60000400000 */
[----:B------:R-:W-:Y:S01]  /*0810*/  FFMA R7, R3, 1.9251366722983220825e-08, R14 ;  /* 0x32a55e3403077823 */ /* 0x000fe2000000000e */
[----:B------:R-:W-:-:S04]  /*0820*/  FMUL R11, R18, 3 ;  /* 0x40400000120b7820 */ /* 0x000fc80000400000 */
[----:B------:R-:W-:-:S04]  /*0830*/  FFMA R7, R16, R11, R7 ;  /* 0x0000000b10077223 */ /* 0x000fc80000000007 */
[----:B------:R-:W-:-:S04]  /*0840*/  FFMA R7, R3, R18, R7 ;  /* 0x0000001203077223 */ /* 0x000fc80000000007 */
[----:B------:R-:W-:-:S04]  /*0850*/  FADD R3, R2, R7 ;  /* 0x0000000702037221 */ /* 0x000fc80000000000 */
[----:B------:R-:W-:Y:S01]  /*0860*/  FMUL R14, R3, 6 ;  /* 0x40c00000030e7820 */ /* 0x000fe20000400000 */
[----:B------:R-:W-:-:S03]  /*0870*/  FADD R2, -R2, R3 ;  /* 0x0000000302027221 */ /* 0x000fc60000000100 */
[----:B------:R-:W0:Y:S01]  /*0880*/  FRND R11, R14 ;  /* 0x0000000e000b7307 */ /* 0x000e220000201000 */
[----:B------:R-:W-:Y:S01]  /*0890*/  FADD R7, R7, -R2 ;  /* 0x8000000207077221 */ /* 0x000fe20000000000 */
[----:B------:R-:W-:Y:S01]  /*08a0*/  FFMA R2, R3, 6, -R14 ;  /* 0x40c0000003027823 */ /* 0x000fe2000000080e */
[C---:B------:R-:W-:Y:S02]  /*08b0*/  FSETP.GT.AND P2, PT, |R14|.reuse, 152, PT ;  /* 0x431800000e00780b */ /* 0x040fe40003f44200 */
[C---:B------:R-:W-:Y:S01]  /*08c0*/  FSETP.GEU.AND P3, PT, R14.reuse, RZ, PT ;  /* 0x000000ff0e00720b */ /* 0x040fe20003f6e000 */
[----:B------:R-:W-:Y:S02]  /*08d0*/  FFMA R2, R7, 6, R2 ;  /* 0x40c0000007027823 */ /* 0x000fe40000000002 */
[----:B------:R-:W1:Y:S01]  /*08e0*/  F2I.NTZ R16, R14 ;  /* 0x0000000e00107305 */ /* 0x000e620000203100 */
[----:B0-----:R-:W-:Y:S01]  /*08f0*/  FADD R15, R14, -R11 ;  /* 0x8000000b0e0f7221 */ /* 0x001fe20000000000 */
[----:B------:R-:W-:-:S03]  /*0900*/  FSETP.GT.AND P0, PT, R11, RZ, PT ;  /* 0x000000ff0b00720b */ /* 0x000fc60003f04000 */
[----:B------:R-:W-:Y:S01]  /*0910*/  FADD R2, R2, R15 ;  /* 0x0000000f02027221 */ /* 0x000fe20000000000 */
[----:B------:R-:W-:-:S03]  /*0920*/  SEL R11, RZ, 0x83000000, P0 ;  /* 0x83000000ff0b7807 */ /* 0x000fc60000000000 */
[----:B------:R-:W-:Y:S01]  /*0930*/  FFMA R15, R2, R17, 0.0013391353422775864601 ;  /* 0x3aaf85ed020f7423 */ /* 0x000fe20000000011 */
[----:B-1----:R-:W-:Y:S01]  /*0940*/  LEA R16, R16, -R11, 0x17 ;  /* 0x8000000b10107211 */ /* 0x002fe200078eb8ff */
[----:B------:R-:W-:Y:S02]  /*0950*/  VIADD R18, R11, 0x7f000000 ;  /* 0x7f0000000b127836 */ /* 0x000fe40000000000 */
[----:B------:R-:W-:Y:S01]  /*0960*/  FFMA R15, R2, R15, 0.0096188392490148544312 ;  /* 0x3c1d9856020f7423 */ /* 0x000fe2000000000f */
[----:B------:R-:W-:-:S03]  /*0970*/  IMAD.MOV.U32 R11, RZ, RZ, 0x3f800000 ;  /* 0x3f800000ff0b7424 */ /* 0x000fc600078e00ff */
[----:B------:R-:W-:-:S04]  /*0980*/  FFMA R15, R2, R15, 0.055503588169813156128 ;  /* 0x3d6357bb020f7423 */ /* 0x000fc8000000000f */
[----:B------:R-:W-:-:S04]  /*0990*/  FFMA R15, R2, R15, 0.24022644758224487305 ;  /* 0x3e75fdec020f7423 */ /* 0x000fc8000000000f */
[----:B------:R-:W-:-:S04]  /*09a0*/  FFMA R15, R2, R15, 0.69314718246459960938 ;  /* 0x3f317218020f7423 */ /* 0x000fc8000000000f */
[----:B------:R-:W-:-:S04]  /*09b0*/  FFMA R15, R2, R15, 1 ;  /* 0x3f800000020f7423 */ /* 0x000fc8000000000f */
[----:B------:R-:W-:-:S04]  /*09c0*/  FMUL R15, R15, R18 ;  /* 0x000000120f0f7220 */ /* 0x000fc80000400000 */
[----:B------:R-:W-:Y:S01]  /*09d0*/  FMUL R2, R15, R16 ;  /* 0x000000100f027220 */ /* 0x000fe20000400000 */
[----:B------:R-:W-:Y:S06]  /*09e0*/  @!P1 BRA `(.L_x_9) ;  /* 0x0000000000789947 */ /* 0x000fec0003800000 */
[----:B------:R-:W-:-:S13]  /*09f0*/  FSETP.NAN.AND P0, PT, |R0|, |R0|, PT ;  /* 0x400000000000720b */ /* 0x000fda0003f08200 */
[----:B------:R-:W-:Y:S01]  /*0a00*/  @P0 FADD R11, R0, 12 ;  /* 0x41400000000b0421 */ /* 0x000fe20000000000 */
[----:B------:R-:W-:Y:S06]  /*0a10*/  @P0 BRA `(.L_x_9) ;  /* 0x00000000006c0947 */ /* 0x000fec0003800000 */
[C---:B------:R-:W-:Y:S01]  /*0a20*/  FMUL R14, R3.reuse, 12 ;  /* 0x41400000030e7820 */ /* 0x040fe20000400000 */
[----:B------:R-:W-:Y:S02]  /*0a30*/  MOV R18, 0x391fcb8e ;  /* 0x391fcb8e00127802 */ /* 0x000fe40000000f00 */
[----:B------:R-:W-:Y:S01]  /*0a40*/  FSETP.NEU.AND P0, PT, |R0|, +INF , PT ;  /* 0x7f8000000000780b */ /* 0x000fe20003f0d200 */
[----:B------:R-:W0:Y:S01]  /*0a50*/  FRND R11, R14 ;  /* 0x0000000e000b7307 */ /* 0x000e220000201000 */
[----:B------:R-:W-:Y:S01]  /*0a60*/  FFMA R16, R3, 12, -R14 ;  /* 0x4140000003107823 */ /* 0x000fe2000000080e */
[----:B------:R-:W-:Y:S02]  /*0a70*/  FSETP.GT.AND P5, PT, |R14|, 152, PT ;  /* 0x431800000e00780b */ /* 0x000fe40003fa4200 */
[----:B------:R-:W-:Y:S01]  /*0a80*/  FSETP.NEU.AND P0, PT, R0, RZ, P0 ;  /* 0x000000ff0000720b */ /* 0x000fe2000070d000 */
[----:B------:R-:W-:Y:S01]  /*0a90*/  FFMA R16, R7, 12, R16 ;  /* 0x4140000007107823 */ /* 0x000fe20000000010 */
[----:B0-----:R-:W-:Y:S01]  /*0aa0*/  FADD R3, R14, -R11 ;  /* 0x8000000b0e037221 */ /* 0x001fe20000000000 */
[----:B------:R-:W-:-:S03]  /*0ab0*/  FSETP.GT.AND P4, PT, R11, RZ, PT ;  /* 0x000000ff0b00720b */ /* 0x000fc60003f84000 */
[----:B------:R-:W-:Y:S01]  /*0ac0*/  FADD R3, R3, R16 ;  /* 0x0000001003037221 */ /* 0x000fe20000000000 */
[----:B------:R-:W-:Y:S02]  /*0ad0*/  SEL R7, RZ, 0x83000000, P4 ;  /* 0x83000000ff077807 */ /* 0x000fe40002000000 */
[----:B------:R-:W-:Y:S01]  /*0ae0*/  FSETP.GEU.AND P4, PT, R14, RZ, PT ;  /* 0x000000ff0e00720b */ /* 0x000fe20003f8e000 */
[----:B------:R-:W-:Y:S02]  /*0af0*/  FFMA R16, R3, R18, 0.0013391353422775864601 ;  /* 0x3aaf85ed03107423 */ /* 0x000fe40000000012 */
[----:B------:R-:W-:Y:S01]  /*0b00*/  VIADD R15, R7, 0x7f000000 ;  /* 0x7f000000070f7836 */ /* 0x000fe20000000000 */
[----:B------:R-:W-:Y:S01]  /*0b10*/  FSEL R11, RZ, +INF , !P4 ;  /* 0x7f800000ff0b7808 */ /* 0x000fe20006000000 */
[C---:B------:R-:W-:Y:S02]  /*0b20*/  FFMA R18, R3.reuse, R16, 0.0096188392490148544312 ;  /* 0x3c1d985603127423 */ /* 0x040fe40000000010 */
[----:B------:R-:W0:Y:S02]  /*0b30*/  F2I.NTZ R16, R14 ;  /* 0x0000000e00107305 */ /* 0x000e240000203100 */
[----:B------:R-:W-:-:S04]  /*0b40*/  FFMA R18, R3, R18, 0.055503588169813156128 ;  /* 0x3d6357bb03127423 */ /* 0x000fc80000000012 */
[----:B------:R-:W-:-:S04]  /*0b50*/  FFMA R18, R3, R18, 0.24022644758224487305 ;  /* 0x3e75fdec03127423 */ /* 0x000fc80000000012 */
[----:B------:R-:W-:-:S04]  /*0b60*/  FFMA R18, R3, R18, 0.69314718246459960938 ;  /* 0x3f31721803127423 */ /* 0x000fc80000000012 */
[----:B------:R-:W-:Y:S01]  /*0b70*/  FFMA R18, R3, R18, 1 ;  /* 0x3f80000003127423 */ /* 0x000fe20000000012 */
[----:B0-----:R-:W-:Y:S01]  /*0b80*/  LEA R16, R16, -R7, 0x17 ;  /* 0x8000000710107211 */ /* 0x001fe200078eb8ff */
[----:B------:R-:W-:Y:S02]  /*0b90*/  @!P0 FADD R3, R0, R0 ;  /* 0x0000000000038221 */ /* 0x000fe40000000000 */
[----:B------:R-:W-:-:S04]  /*0ba0*/  FMUL R15, R15, R18 ;  /* 0x000000120f0f7220 */ /* 0x000fc80000400000 */
[----:B------:R-:W-:Y:S01]  /*0bb0*/  @!P5 FMUL R11, R16, R15 ;  /* 0x0000000f100bd220 */ /* 0x000fe20000400000 */
[----:B------:R-:W-:-:S07]  /*0bc0*/  @!P0 LOP3.LUT R11, R3, 0x7fffffff, RZ, 0xc0, !PT ;  /* 0x7fffffff030b8812 */ /* 0x000fce00078ec0ff */
.L_x_9:
[----:B------:R-:W-:Y:S05]  /*0bd0*/  BSYNC.RECONVERGENT B0 ;  /* 0x0000000000007941 */ /* 0x000fea0003800200 */
.L_x_8:
[----:B------:R-:W-:Y:S01]  /*0be0*/  BSSY.RECONVERGENT B0, `(.L_x_10) ;  /* 0x000000c000007945 */ /* 0x000fe20003800200 */
[----:B------:R-:W-:Y:S01]  /*0bf0*/  IMAD.MOV.U32 R14, RZ, RZ, 0x3f800000 ;  /* 0x3f800000ff0e7424 */ /* 0x000fe200078e00ff */
[----:B------:R-:W-:Y:S02]  /*0c00*/  @P2 FSEL R2, RZ, +INF , !P3 ;  /* 0x7f800000ff022808 */ /* 0x000fe40005800000 */
[----:B------:R-:W-:Y:S05]  /*0c10*/  @!P1 BRA `(.L_x_11) ;  /* 0x0000000000209947 */ /* 0x000fea0003800000 */
[----:B------:R-:W-:-:S13]  /*0c20*/  FSETP.NAN.AND P0, PT, |R0|, |R0|, PT ;  /* 0x400000000000720b */ /* 0x000fda0003f08200 */
[----:B------:R-:W-:Y:S01]  /*0c30*/  @P0 FADD R14, R0, 6 ;  /* 0x40c00000000e0421 */ /* 0x000fe20000000000 */
[----:B------:R-:W-:Y:S06]  /*0c40*/  @P0 BRA `(.L_x_11) ;  /* 0x0000000000140947 */ /* 0x000fec0003800000 */
[C---:B------:R-:W-:Y:S02]  /*0c50*/  FSETP.NEU.AND P0, PT, |R0|.reuse, +INF , PT ;  /* 0x7f8000000000780b */ /* 0x040fe40003f0d200 */
[----:B------:R-:W-:Y:S02]  /*0c60*/  MOV R14, R2 ;  /* 0x00000002000e7202 */ /* 0x000fe40000000f00 */
[----:B------:R-:W-:-:S13]  /*0c70*/  FSETP.NEU.AND P0, PT, R0, RZ, P0 ;  /* 0x000000ff0000720b */ /* 0x000fda000070d000 */
[----:B------:R-:W-:-:S05]  /*0c80*/  @!P0 FADD R0, R0, R0 ;  /* 0x0000000000008221 */ /* 0x000fca0000000000 */
[----:B------:R-:W-:-:S07]  /*0c90*/  @!P0 LOP3.LUT R14, R0, 0x7fffffff, RZ, 0xc0, !PT ;  /* 0x7fffffff000e8812 */ /* 0x000fce00078ec0ff */
.L_x_11:
[----:B------:R-:W-:Y:S05]  /*0ca0*/  BSYNC.RECONVERGENT B0 ;  /* 0x0000000000007941 */ /* 0x000fea0003800200 */
.L_x_10:
[----:B------:R-:W0:Y:S01]  /*0cb0*/  LDC.64 R2, c[0x0][0x390] ;  /* 0x0000e400ff027b82 */ /* 0x000e220000000a00 */
[----:B------:R-:W-:-:S04]  /*0cc0*/  FADD R11, -R14, R11 ;  /* 0x0000000b0e0b7221 */ /* 0x000fc80000000100 */
[----:B------:R-:W-:-:S05]  /*0cd0*/  FMUL R11, R11, 6.6602510173652262893e-08 ;  /* 0x338f071e0b0b7820 */ /* 0x000fca0000400000 */
[----:B0-----:R1:W-:Y:S01]  /*0ce0*/  REDG.E.ADD.F32.FTZ.RN.STRONG.GPU desc[UR16][R2.64], R11 ;  /* 0x0000000b020079a6 */ /* 0x0013e2000c12f310 */
[----:B------:R-:W-:Y:S01]  /*0cf0*/  UIADD3 UR10, UPT, UPT, UR10, 0x10, URZ ;  /* 0x000000100a0a7890 */ /* 0x000fe2000fffe0ff */
[----:B------:R-:W-:Y:S11]  /*0d00*/  BRA.U UP1, `(.L_x_12) ;  /* 0xfffffff501487547 */ /* 0x000ff6000b83ffff */
[----:B------:R-:W-:Y:S01]  /*0d10*/  BAR.SYNC.DEFER_BLOCKING 0x0 ;  /* 0x0000000000007b1d */ /* 0x000fe20000010000 */
[----:B------:R-:W-:-:S04]  /*0d20*/  UIADD3 UR5, UP1, UPT, UR5, 0x100, URZ ;  /* 0x0000010005057890 */ /* 0x000fc8000ff3e0ff */
[----:B------:R-:W-:Y:S01]  /*0d30*/  UIADD3.X UR6, UPT, UPT, URZ, UR6, URZ, UP1, !UPT ;  /* 0x00000006ff067290 */ /* 0x000fe20008ffe4ff */
[----:B------:R-:W-:Y:S11]  /*0d40*/  BRA.U UP0, `(.L_x_13) ;  /* 0xfffffff100fc7547 */ /* 0x000ff6000b83ffff */
[----:B------:R-:W0:Y:S01]  /*0d50*/  LDCU.128 UR12, c[0x0][0x390] ;  /* 0x00007200ff0c77ac */ /* 0x000e220008000c00 */
[----:B------:R-:W2:Y:S01]  /*0d60*/  LDC.64 R8, c[0x0][0x398] ;  /* 0x0000e600ff087b82 */ /* 0x000ea20000000a00 */
[----:B------:R-:W-:-:S04]  /*0d70*/  FMUL R7, R5, R5 ;  /* 0x0000000505077220 */ /* 0x000fc80000400000 */
[----:B------:R-:W-:-:S04]  /*0d80*/  FFMA R7, R4, R4, R7 ;  /* 0x0000000404077223 */ /* 0x000fc80000000007 */
[----:B------:R-:W-:-:S04]  /*0d90*/  FFMA R7, R6, R6, R7 ;  /* 0x0000000606077223 */ /* 0x000fc80000000007 */
[----:B------:R-:W-:Y:S01]  /*0da0*/  FMUL.D2 R7, R7, 6.6449998796363253838e-27 ;  /* 0x14039e2707077820 */ /* 0x000fe20000300000 */
[----:B0-----:R-:W-:-:S04]  /*0db0*/  UIADD3 UR4, UP0, UPT, UR12, 0x4, URZ ;  /* 0x000000040c047890 */ /* 0x001fc8000ff1e0ff */
[----:B------:R-:W-:Y:S01]  /*0dc0*/  REDG.E.ADD.F32.FTZ.RN.STRONG.GPU desc[UR16][R2.64], R7 ;  /* 0x00000007020079a6 */ /* 0x000fe2000c12f310 */
[----:B------:R-:W-:Y:S02]  /*0dd0*/  UIADD3 UR11, UP1, UPT, UR14, 0x4, URZ ;  /* 0x000000040e0b7890 */ /* 0x000fe4000ff3e0ff */
[----:B------:R-:W-:Y:S02]  /*0de0*/  UIADD3.X UR10, UPT, UPT, URZ, UR13, URZ, UP0, !UPT ;  /* 0x0000000dff0a7290 */ /* 0x000fe400087fe4ff */
[----:B------:R-:W-:Y:S01]  /*0df0*/  UIADD3.X UR12, UPT, UPT, URZ, UR15, URZ, UP1, !UPT ;  /* 0x0000000fff0c7290 */ /* 0x000fe20008ffe4ff */
[----:B------:R-:W-:Y:S01]  /*0e00*/  IMAD.U32 R12, RZ, RZ, UR4 ;  /* 0x00000004ff0c7e24 */ /* 0x000fe2000f8e00ff */
[----:B------:R-:W-:Y:S02]  /*0e10*/  MOV R10, UR11 ;  /* 0x0000000b000a7c02 */ /* 0x000fe40008000f00 */
[----:B------:R-:W-:Y:S02]  /*0e20*/  IMAD.U32 R13, RZ, RZ, UR10 ;  /* 0x0000000aff0d7e24 */ /* 0x000fe4000f8e00ff */
[----:B-1----:R-:W-:-:S03]  /*0e30*/  MOV R11, UR12 ;  /* 0x0000000c000b7c02 */ /* 0x002fc60008000f00 */
[----:B------:R-:W-:Y:S04]  /*0e40*/  REDG.E.ADD.F32.FTZ.RN.STRONG.GPU desc[UR16][R12.64], R7 ;  /* 0x000000070c0079a6 */ /* 0x000fe8000c12f310 */
[----:B--2---:R-:W-:Y:S04]  /*0e50*/  REDG.E.ADD.F32.FTZ.RN.STRONG.GPU desc[UR16][R8.64], R4 ;  /* 0x00000004080079a6 */ /* 0x004fe8000c12f310 */
[----:B------:R-:W-:Y:S04]  /*0e60*/  REDG.E.ADD.F32.FTZ.RN.STRONG.GPU desc[UR16][R10.64], R5 ;  /* 0x000000050a0079a6 */ /* 0x000fe8000c12f310 */
[----:B------:R-:W-:Y:S01]  /*0e70*/  REDG.E.ADD.F32.FTZ.RN.STRONG.GPU desc[UR16][R10.64+0x4], R6 ;  /* 0x000004060a0079a6 */ /* 0x000fe2000c12f310 */
[----:B------:R-:W-:Y:S05]  /*0e80*/  EXIT ;  /* 0x000000000000794d */ /* 0x000fea0003800000 */
        .weak           $__internal_0_$__cuda_sm20_rcp_rn_f32_slowpath
        .type           $__internal_0_$__cuda_sm20_rcp_rn_f32_slowpath,@function
        .size           $__internal_0_$__cuda_sm20_rcp_rn_f32_slowpath,($__internal_1_$__cuda_sm20_sqrt_rn_f32_slowpath - $__internal_0_$__cuda_sm20_rcp_rn_f32_slowpath)
$__internal_0_$__cuda_sm20_rcp_rn_f32_slowpath:
[----:B------:R-:W-:Y:S01]  /*0e90*/  IMAD.SHL.U32 R2, R0, 0x2, RZ ;  /* 0x0000000200027824 */ /* 0x000fe200078e00ff */
[----:B------:R-:W-:Y:S04]  /*0ea0*/  BSSY.RECONVERGENT B1, `(.L_x_14) ;  /* 0x0000030000017945 */ /* 0x000fe80003800200 */
[----:B------:R-:W-:-:S04]  /*0eb0*/  SHF.R.U32.HI R2, RZ, 0x18, R2 ;  /* 0x00000018ff027819 */ /* 0x000fc80000011602 */
[----:B------:R-:W-:-:S13]  /*0ec0*/  ISETP.NE.U32.AND P0, PT, R2, RZ, PT ;  /* 0x000000ff0200720c */ /* 0x000fda0003f05070 */
[----:B------:R-:W-:Y:S05]  /*0ed0*/  @P0 BRA `(.L_x_15) ;  /* 0x0000000000280947 */ /* 0x000fea0003800000 */
[----:B------:R-:W-:-:S04]  /*0ee0*/  SHF.L.U32 R2, R0, 0x1, RZ ;  /* 0x0000000100027819 */ /* 0x000fc800000006ff */
[----:B------:R-:W-:-:S13]  /*0ef0*/  ISETP.NE.AND P0, PT, R2, RZ, PT ;  /* 0x000000ff0200720c */ /* 0x000fda0003f05270 */
[----:B------:R-:W-:Y:S01]  /*0f00*/  @P0 FFMA R15, R0, 1.84467440737095516160e+19, RZ ;  /* 0x5f800000000f0823 */ /* 0x000fe200000000ff */
[----:B------:R-:W-:Y:S08]  /*0f10*/  @!P0 MUFU.RCP R11, R0 ;  /* 0x00000000000b8308 */ /* 0x000ff00000001000 */
[----:B------:R-:W0:Y:S02]  /*0f20*/  @P0 MUFU.RCP R2, R15 ;  /* 0x0000000f00020308 */ /* 0x000e240000001000 */
[----:B0-----:R-:W-:-:S04]  /*0f30*/  @P0 FFMA R16, R15, R2, -1 ;  /* 0xbf8000000f100423 */ /* 0x001fc80000000002 */
[----:B------:R-:W-:-:S04]  /*0f40*/  @P0 FADD.FTZ R17, -R16, -RZ ;  /* 0x800000ff10110221 */ /* 0x000fc80000010100 */
[----:B------:R-:W-:-:S04]  /*0f50*/  @P0 FFMA R2, R2, R17, R2 ;  /* 0x0000001102020223 */ /* 0x000fc80000000002 */
[----:B------:R-:W-:Y:S01]  /*0f60*/  @P0 FFMA R11, R2, 1.84467440737095516160e+19, RZ ;  /* 0x5f800000020b0823 */ /* 0x000fe200000000ff */
[----:B------:R-:W-:Y:S06]  /*0f70*/  BRA `(.L_x_16) ;  /* 0x0000000000887947 */ /* 0x000fec0003800000 */
.L_x_15:
[----:B------:R-:W-:-:S05]  /*0f80*/  VIADD R19, R2, 0xffffff03 ;  /* 0xffffff0302137836 */ /* 0x000fca0000000000 */
[----:B------:R-:W-:-:S13]  /*0f90*/  ISETP.GT.U32.AND P0, PT, R19, 0x1, PT ;  /* 0x000000011300780c */ /* 0x000fda0003f04070 */
[----:B------:R-:W-:Y:S05]  /*0fa0*/  @P0 BRA `(.L_x_17) ;  /* 0x0000000000780947 */ /* 0x000fea0003800000 */
[----:B------:R-:W-:Y:S01]  /*0fb0*/  LOP3.LUT R11, R0, 0x7fffff, RZ, 0xc0, !PT ;  /* 0x007fffff000b7812 */ /* 0x000fe200078ec0ff */
[----:B------:R-:W-:Y:S02]  /*0fc0*/  HFMA2 R18, -RZ, RZ, 0, 1.78813934326171875e-07 ;  /* 0x00000003ff127431 */ /* 0x000fe400000001ff */
[----:B------:R-:W-:Y:S01]  /*0fd0*/  VIADD R2, R2, 0xffffff04 ;  /* 0xffffff0402027836 */ /* 0x000fe20000000000 */
[----:B------:R-:W-:-:S04]  /*0fe0*/  LOP3.LUT R11, R11, 0x3f800000, RZ, 0xfc, !PT ;  /* 0x3f8000000b0b7812 */ /* 0x000fc800078efcff */
[----:B------:R-:W0:Y:S01]  /*0ff0*/  MUFU.RCP R16, R11 ;  /* 0x0000000b00107308 */ /* 0x000e220000001000 */
[----:B------:R-:W-:Y:S01]  /*1000*/  SHF.L.U32 R18, R18, R19, RZ ;  /* 0x0000001312127219 */ /* 0x000fe200000006ff */
[----:B0-----:R-:W-:-:S04]  /*1010*/  FFMA R15, R11, R16, -1 ;  /* 0xbf8000000b0f7423 */ /* 0x001fc80000000010 */
[----:B------:R-:W-:-:S04]  /*1020*/  FADD.FTZ R15, -R15, -RZ ;  /* 0x800000ff0f0f7221 */ /* 0x000fc80000010100 */
[CCC-:B------:R-:W-:Y:S01]  /*1030*/  FFMA.RM R17, R16.reuse, R15.reuse, R16.reuse ;  /* 0x0000000f10117223 */ /* 0x1c0fe20000004010 */
[----:B------:R-:W-:-:S04]  /*1040*/  FFMA.RP R16, R16, R15, R16 ;  /* 0x0000000f10107223 */ /* 0x000fc80000008010 */
[C---:B------:R-:W-:Y:S02]  /*1050*/  LOP3.LUT R15, R17.reuse, 0x7fffff, RZ, 0xc0, !PT ;  /* 0x007fffff110f7812 */ /* 0x040fe400078ec0ff */
[----:B------:R-:W-:Y:S02]  /*1060*/  FSETP.NEU.FTZ.AND P0, PT, R17, R16, PT ;  /* 0x000000101100720b */ /* 0x000fe40003f1d000 */
[----:B------:R-:W-:Y:S02]  /*1070*/  LOP3.LUT R15, R15, 0x800000, RZ, 0xfc, !PT ;  /* 0x008000000f0f7812 */ /* 0x000fe400078efcff */
[----:B------:R-:W-:Y:S02]  /*1080*/  SEL R16, RZ, 0xffffffff, !P0 ;  /* 0xffffffffff107807 */ /* 0x000fe40004000000 */
[----:B------:R-:W-:-:S03]  /*1090*/  LOP3.LUT R18, R18, R15, RZ, 0xc0, !PT ;  /* 0x0000000f12127212 */ /* 0x000fc600078ec0ff */
[----:B------:R-:W-:Y:S01]  /*10a0*/  IMAD.MOV R16, RZ, RZ, -R16 ;  /* 0x000000ffff107224 */ /* 0x000fe200078e0a10 */
[----:B------:R-:W-:-:S04]  /*10b0*/  SHF.R.U32.HI R18, RZ, R19, R18 ;  /* 0x00000013ff127219 */ /* 0x000fc80000011612 */
[----:B------:R-:W-:Y:S02]  /*10c0*/  LOP3.LUT P1, RZ, R16, R19, R15, 0xf8, !PT ;  /* 0x0000001310ff7212 */ /* 0x000fe4000782f80f */
[C---:B------:R-:W-:Y:S02]  /*10d0*/  LOP3.LUT P0, RZ, R18.reuse, 0x1, RZ, 0xc0, !PT ;  /* 0x0000000112ff7812 */ /* 0x040fe4000780c0ff */
[----:B------:R-:W-:-:S04]  /*10e0*/  LOP3.LUT P2, RZ, R18, 0x2, RZ, 0xc0, !PT ;  /* 0x0000000212ff7812 */ /* 0x000fc8000784c0ff */
[----:B------:R-:W-:Y:S02]  /*10f0*/  PLOP3.LUT P0, PT, P0, P1, P2, 0xe0, 0x0 ;  /* 0x000000000000781c */ /* 0x000fe40000703c20 */
[----:B------:R-:W-:Y:S02]  /*1100*/  LOP3.LUT P1, RZ, R0, 0x7fffff, RZ, 0xc0, !PT ;  /* 0x007fffff00ff7812 */ /* 0x000fe4000782c0ff */
[----:B------:R-:W-:-:S04]  /*1110*/  SEL R11, RZ, 0x1, !P0 ;  /* 0x00000001ff0b7807 */ /* 0x000fc80004000000 */
[----:B------:R-:W-:-:S04]  /*1120*/  IADD3 R11, PT, PT, -R11, RZ, RZ ;  /* 0x000000ff0b0b7210 */ /* 0x000fc80007ffe1ff */
[----:B------:R-:W-:Y:S02]  /*1130*/  ISETP.GE.AND P0, PT, R11, RZ, PT ;  /* 0x000000ff0b00720c */ /* 0x000fe40003f06270 */
[----:B------:R-:W-:-:S11]  /*1140*/  SHF.R.U32.HI R11, RZ, R2, R15 ;  /* 0x00000002ff0b7219 */ /* 0x000fd6000001160f */
[----:B------:R-:W-:-:S05]  /*1150*/  @!P0 IADD3 R11, PT, PT, R11, 0x1, RZ ;  /* 0x000000010b0b8810 */ /* 0x000fca0007ffe0ff */
[----:B------:R-:W-:-:S05]  /*1160*/  @!P1 IMAD.SHL.U32 R11, R11, 0x2, RZ ;  /* 0x000000020b0b9824 */ /* 0x000fca00078e00ff */
[----:B------:R-:W-:Y:S01]  /*1170*/  LOP3.LUT R11, R11, 0x80000000, R0, 0xf8, !PT ;  /* 0x800000000b0b7812 */ /* 0x000fe200078ef800 */
[----:B------:R-:W-:Y:S06]  /*1180*/  BRA `(.L_x_16) ;  /* 0x0000000000047947 */ /* 0x000fec0003800000 */
.L_x_17:
[----:B------:R0:W1:Y:S02]  /*1190*/  MUFU.RCP R11, R0 ;  /* 0x00000000000b7308 */ /* 0x0000640000001000 */
.L_x_16:
[----:B------:R-:W-:Y:S05]  /*11a0*/  BSYNC.RECONVERGENT B1 ;  /* 0x0000000000017941 */ /* 0x000fea0003800200 */
.L_x_14:
[----:B------:R-:W-:-:S04]  /*11b0*/  MOV R15, 0x0 ;  /* 0x00000000000f7802 */ /* 0x000fc80000000f00 */
[----:B01----:R-:W-:Y:S05]  /*11c0*/  RET.REL.NODEC R14 `(_Z19computeEnergyDeviceP6float4S0_PfS1_) ;  /* 0xffffffec0e8c7950 */ /* 0x003fea0003c3ffff */
        .weak           $__internal_1_$__cuda_sm20_sqrt_rn_f32_slowpath
        .type           $__internal_1_$__cuda_sm20_sqrt_rn_f32_slowpath,@function
        .size           $__internal_1_$__cuda_sm20_sqrt_rn_f32_slowpath,($__internal_2_$__cuda_sm3x_div_rn_noftz_f32_slowpath - $__internal_1_$__cuda_sm20_sqrt_rn_f32_slowpath)
$__internal_1_$__cuda_sm20_sqrt_rn_f32_slowpath:
[----:B------:R-:W-:-:S13]  /*11d0*/  LOP3.LUT P0, RZ, R3, 0x7fffffff, RZ, 0xc0, !PT ;  /* 0x7fffffff03ff7812 */ /* 0x000fda000780c0ff */
[----:B------:R-:W-:Y:S01]  /*11e0*/  @!P0 MOV R2, R3 ;  /* 0x0000000300028202 */ /* 0x000fe20000000f00 */
[----:B------:R-:W-:Y:S06]  /*11f0*/  @!P0 BRA `(.L_x_18) ;  /* 0x0000000000448947 */ /* 0x000fec0003800000 */
[----:B------:R-:W-:Y:S01]  /*1200*/  FSETP.GEU.FTZ.AND P0, PT, R3, RZ, PT ;  /* 0x000000ff0300720b */ /* 0x000fe20003f1e000 */
[----:B------:R-:W-:-:S12]  /*1210*/  IMAD.MOV.U32 R0, RZ, RZ, R3 ;  /* 0x000000ffff007224 */ /* 0x000fd800078e0003 */
[----:B------:R-:W-:Y:S01]  /*1220*/  @!P0 MOV R2, 0x7fffffff ;  /* 0x7fffffff00028802 */ /* 0x000fe20000000f00 */
[----:B------:R-:W-:Y:S06]  /*1230*/  @!P0 BRA `(.L_x_18) ;  /* 0x0000000000348947 */ /* 0x000fec0003800000 */
[----:B------:R-:W-:-:S13]  /*1240*/  FSETP.GTU.FTZ.AND P0, PT, |R0|, +INF , PT ;  /* 0x7f8000000000780b */ /* 0x000fda0003f1c200 */
[----:B------:R-:W-:Y:S01]  /*1250*/  @P0 FADD.FTZ R2, R0, 1 ;  /* 0x3f80000000020421 */ /* 0x000fe20000010000 */
[----:B------:R-:W-:Y:S06]  /*1260*/  @P0 BRA `(.L_x_18) ;  /* 0x0000000000280947 */ /* 0x000fec0003800000 */
[----:B------:R-:W-:-:S13]  /*1270*/  FSETP.NEU.FTZ.AND P0, PT, |R0|, +INF , PT ;  /* 0x7f8000000000780b */ /* 0x000fda0003f1d200 */
[----:B------:R-:W-:-:S04]  /*1280*/  @P0 FFMA R11, R0, 1.84467440737095516160e+19, RZ ;  /* 0x5f800000000b0823 */ /* 0x000fc800000000ff */
[----:B------:R-:W0:Y:S02]  /*1290*/  @P0 MUFU.RSQ R2, R11 ;  /* 0x0000000b00020308 */ /* 0x000e240000001400 */
[----:B0-----:R-:W-:Y:S01]  /*12a0*/  @P0 FMUL.FTZ R14, R11, R2 ;  /* 0x000000020b0e0220 */ /* 0x001fe20000410000 */
[----:B------:R-:W-:Y:S01]  /*12b0*/  @P0 FMUL.FTZ R16, R2, 0.5 ;  /* 0x3f00000002100820 */ /* 0x000fe20000410000 */
[----:B------:R-:W-:Y:S02]  /*12c0*/  @!P0 MOV R2, R0 ;  /* 0x0000000000028202 */ /* 0x000fe40000000f00 */
[----:B------:R-:W-:-:S04]  /*12d0*/  @P0 FADD.FTZ R15, -R14, -RZ ;  /* 0x800000ff0e0f0221 */ /* 0x000fc80000010100 */
[----:B------:R-:W-:-:S04]  /*12e0*/  @P0 FFMA R15, R14, R15, R11 ;  /* 0x0000000f0e0f0223 */ /* 0x000fc8000000000b */
[----:B------:R-:W-:-:S04]  /*12f0*/  @P0 FFMA R15, R15, R16, R14 ;  /* 0x000000100f0f0223 */ /* 0x000fc8000000000e */
[----:B------:R-:W-:-:S07]  /*1300*/  @P0 FMUL.FTZ R2, R15, 2.3283064365386962891e-10 ;  /* 0x2f8000000f020820 */ /* 0x000fce0000410000 */
.L_x_18:
[----:B------:R-:W-:Y:S01]  /*1310*/  HFMA2 R15, -RZ, RZ, 0, 0 ;  /* 0x00000000ff0f7431 */ /* 0x000fe200000001ff */
[----:B------:R-:W-:Y:S01]  /*1320*/  MOV R14, R17 ;  /* 0x00000011000e7202 */ /* 0x000fe20000000f00 */
[----:B------:R-:W-:-:S03]  /*1330*/  IMAD.MOV.U32 R0, RZ, RZ, R2 ;  /* 0x000000ffff007224 */ /* 0x000fc600078e0002 */
[----:B------:R-:W-:Y:S05]  /*1340*/  RET.REL.NODEC R14 `(_Z19computeEnergyDeviceP6float4S0_PfS1_) ;  /* 0xffffffec0e2c7950 */ /* 0x000fea0003c3ffff */
        .weak           $__internal_2_$__cuda_sm3x_div_rn_noftz_f32_slowpath
        .type           $__internal_2_$__cuda_sm3x_div_rn_noftz_f32_slowpath,@function
        .size           $__internal_2_$__cuda_sm3x_div_rn_noftz_f32_slowpath,(.L_x_115 - $__internal_2_$__cuda_sm3x_div_rn_noftz_f32_slowpath)
$__internal_2_$__cuda_sm3x_div_rn_noftz_f32_slowpath:
[--C-:B------:R-:W-:Y:S01]  /*1350*/  SHF.R.U32.HI R11, RZ, 0x17, R3.reuse ;  /* 0x00000017ff0b7819 */ /* 0x100fe20000011603 */
[----:B------:R-:W-:Y:S01]  /*1360*/  BSSY.RECONVERGENT B1, `(.L_x_19) ;  /* 0x0000064000017945 */ /* 0x000fe20003800200 */
[----:B------:R-:W-:Y:S01]  /*1370*/  SHF.R.U32.HI R7, RZ, 0x17, R0 ;  /* 0x00000017ff077819 */ /* 0x000fe20000011600 */
[----:B------:R-:W-:Y:S01]  /*1380*/  IMAD.MOV.U32 R15, RZ, RZ, R3 ;  /* 0x000000ffff0f7224 */ /* 0x000fe200078e0003 */
[----:B------:R-:W-:Y:S02]  /*1390*/  LOP3.LUT R11, R11, 0xff, RZ, 0xc0, !PT ;  /* 0x000000ff0b0b7812 */ /* 0x000fe400078ec0ff */
[----:B------:R-:W-:Y:S02]  /*13a0*/  LOP3.LUT R18, R7, 0xff, RZ, 0xc0, !PT ;  /* 0x000000ff07127812 */ /* 0x000fe400078ec0ff */
[----:B------:R-:W-:Y:S01]  /*13b0*/  MOV R14, R0 ;  /* 0x00000000000e7202 */ /* 0x000fe20000000f00 */
[----:B------:R-:W-:Y:S01]  /*13c0*/  VIADD R17, R11, 0xffffffff ;  /* 0xffffffff0b117836 */ /* 0x000fe20000000000 */
[----:B------:R-:W-:-:S04]  /*13d0*/  IADD3 R16, PT, PT, R18, -0x1, RZ ;  /* 0xffffffff12107810 */ /* 0x000fc80007ffe0ff */
[----:B------:R-:W-:-:S04]  /*13e0*/  ISETP.GT.U32.AND P0, PT, R17, 0xfd, PT ;  /* 0x000000fd1100780c */ /* 0x000fc80003f04070 */
[----:B------:R-:W-:-:S13]  /*13f0*/  ISETP.GT.U32.OR P0, PT, R16, 0xfd, P0 ;  /* 0x000000fd1000780c */ /* 0x000fda0000704470 */
[----:B------:R-:W-:Y:S01]  /*1400*/  @!P0 MOV R7, RZ ;  /* 0x000000ff00078202 */ /* 0x000fe20000000f00 */
[----:B------:R-:W-:Y:S06]  /*1410*/  @!P0 BRA `(.L_x_20) ;  /* 0x00000000005c8947 */ /* 0x000fec0003800000 */
[----:B------:R-:W-:Y:S02]  /*1420*/  FSETP.GTU.FTZ.AND P0, PT, |R0|, +INF , PT ;  /* 0x7f8000000000780b */ /* 0x000fe40003f1c200 */
[----:B------:R-:W-:-:S04]  /*1430*/  FSETP.GTU.FTZ.AND P1, PT, |R3|, +INF , PT ;  /* 0x7f8000000300780b */ /* 0x000fc80003f3c200 */
[----:B------:R-:W-:-:S13]  /*1440*/  PLOP3.LUT P0, PT, P0, P1, PT, 0xf8, 0x8f ;  /* 0x00000000008f781c */ /* 0x000fda0000703f70 */
[----:B------:R-:W-:Y:S05]  /*1450*/  @P0 BRA `(.L_x_21) ;  /* 0x00000004004c0947 */ /* 0x000fea0003800000 */
[----:B------:R-:W-:-:S13]  /*1460*/  LOP3.LUT P0, RZ, R15, 0x7fffffff, R14, 0xc8, !PT ;  /* 0x7fffffff0fff7812 */ /* 0x000fda000780c80e */
[----:B------:R-:W-:Y:S05]  /*1470*/  @!P0 BRA `(.L_x_22) ;  /* 0x00000004003c8947 */ /* 0x000fea0003800000 */
[C---:B------:R-:W-:Y:S02]  /*1480*/  FSETP.NEU.FTZ.AND P0, PT, |R0|.reuse, +INF , PT ;  /* 0x7f8000000000780b */ /* 0x040fe40003f1d200 */
[----:B------:R-:W-:Y:S02]  /*1490*/  FSETP.NEU.FTZ.AND P2, PT, |R3|, +INF , PT ;  /* 0x7f8000000300780b */ /* 0x000fe40003f5d200 */
[----:B------:R-:W-:-:S11]  /*14a0*/  FSETP.NEU.FTZ.AND P1, PT, |R0|, +INF , PT ;  /* 0x7f8000000000780b */ /* 0x000fd60003f3d200 */
[----:B------:R-:W-:Y:S05]  /*14b0*/  @!P2 BRA !P0, `(.L_x_22) ;  /* 0x00000004002ca947 */ /* 0x000fea0004000000 */
[----:B------:R-:W-:-:S04]  /*14c0*/  LOP3.LUT P0, RZ, R14, 0x7fffffff, RZ, 0xc0, !PT ;  /* 0x7fffffff0eff7812 */ /* 0x000fc8000780c0ff */
[----:B------:R-:W-:-:S13]  /*14d0*/  PLOP3.LUT P0, PT, P2, P0, PT, 0x2f, 0xf2 ;  /* 0x0000000000f2781c */ /* 0x000fda0001700577 */
[----:B------:R-:W-:Y:S05]  /*14e0*/  @P0 BRA `(.L_x_23) ;  /* 0x0000000400180947 */ /* 0x000fea0003800000 */
[----:B------:R-:W-:-:S04]  /*14f0*/  LOP3.LUT P0, RZ, R15, 0x7fffffff, RZ, 0xc0, !PT ;  /* 0x7fffffff0fff7812 */ /* 0x000fc8000780c0ff */
[----:B------:R-:W-:-:S13]  /*1500*/  PLOP3.LUT P0, PT, P1, P0, PT, 0x2f, 0xf2 ;  /* 0x0000000000f2781c */ /* 0x000fda0000f00577 */
[----:B------:R-:W-:Y:S05]  /*1510*/  @P0 BRA `(.L_x_24) ;  /* 0x0000000400000947 */ /* 0x000fea0003800000 */
[----:B------:R-:W-:Y:S02]  /*1520*/  ISETP.GE.AND P0, PT, R16, RZ, PT ;  /* 0x000000ff1000720c */ /* 0x000fe40003f06270 */
[----:B------:R-:W-:-:S11]  /*1530*/  ISETP.GE.AND P1, PT, R17, RZ, PT ;  /* 0x000000ff1100720c */ /* 0x000fd60003f26270 */
[----:B------:R-:W-:Y:S01]  /*1540*/  @P0 MOV R7, RZ ;  /* 0x000000ff00070202 */ /* 0x000fe20000000f00 */
[----:B------:R-:W-:Y:S02]  /*1550*/  @!P0 IMAD.MOV.U32 R7, RZ, RZ, -0x40 ;  /* 0xffffffc0ff078424 */ /* 0x000fe400078e00ff */
[----:B------:R-:W-:Y:S01]  /*1560*/  @!P0 FFMA R14, R0, 1.84467440737095516160e+19, RZ ;  /* 0x5f800000000e8823 */ /* 0x000fe200000000ff */
[----:B------:R-:W-:Y:S02]  /*1570*/  @!P1 FFMA R15, R3, 1.84467440737095516160e+19, RZ ;  /* 0x5f800000030f9823 */ /* 0x000fe400000000ff */
[----:B------:R-:W-:-:S07]  /*1580*/  @!P1 IADD3 R7, PT, PT, R7, 0x40, RZ ;  /* 0x0000004007079810 */ /* 0x000fce0007ffe0ff */
.L_x_20:
[----:B------:R-:W-:Y:S01]  /*1590*/  LEA R0, R11, 0xc0800000, 0x17 ;  /* 0xc08000000b007811 */ /* 0x000fe200078eb8ff */
[----:B------:R-:W-:Y:S01]  /*15a0*/  VIADD R3, R18, 0xffffff81 ;  /* 0xffffff8112037836 */ /* 0x000fe20000000000 */
[----:B------:R-:W-:Y:S02]  /*15b0*/  BSSY.RECONVERGENT B2, `(.L_x_25) ;  /* 0x0000035000027945 */ /* 0x000fe40003800200 */
[----:B------:R-:W-:Y:S01]  /*15c0*/  IADD3 R15, PT, PT, -R0, R15, RZ ;  /* 0x0000000f000f7210 */ /* 0x000fe20007ffe1ff */
[----:B------:R-:W-:-:S03]  /*15d0*/  IMAD R0, R3, -0x800000, R14 ;  /* 0xff80000003007824 */ /* 0x000fc600078e020e */
[----:B------:R-:W0:Y:S01]  /*15e0*/  MUFU.RCP R16, R15 ;  /* 0x0000000f00107308 */ /* 0x000e220000001000 */
[----:B------:R-:W-:-:S04]  /*15f0*/  FADD.FTZ R17, -R15, -RZ ;  /* 0x800000ff0f117221 */ /* 0x000fc80000010100 */
[----:B0-----:R-:W-:-:S04]  /*1600*/  FFMA R19, R16, R17, 1 ;  /* 0x3f80000010137423 */ /* 0x001fc80000000011 */
[----:B------:R-:W-:-:S04]  /*1610*/  FFMA R21, R16, R19, R16 ;  /* 0x0000001310157223 */ /* 0x000fc80000000010 */
[----:B------:R-:W-:-:S04]  /*1620*/  FFMA R14, R0, R21, RZ ;  /* 0x00000015000e7223 */ /* 0x000fc800000000ff */
[----:B------:R-:W-:-:S04]  /*1630*/  FFMA R19, R17, R14, R0 ;  /* 0x0000000e11137223 */ /* 0x000fc80000000000 */
[----:B------:R-:W-:Y:S01]  /*1640*/  FFMA R16, R21, R19, R14 ;  /* 0x0000001315107223 */ /* 0x000fe2000000000e */
[----:B------:R-:W-:-:S03]  /*1650*/  IADD3 R14, PT, PT, R3, 0x7f, -R11 ;  /* 0x0000007f030e7810 */ /* 0x000fc60007ffe80b */
[----:B------:R-:W-:Y:S01]  /*1660*/  FFMA R17, R17, R16, R0 ;  /* 0x0000001011117223 */ /* 0x000fe20000000000 */
[----:B------:R-:W-:-:S03]  /*1670*/  IADD3 R14, PT, PT, R14, R7, RZ ;  /* 0x000000070e0e7210 */ /* 0x000fc60007ffe0ff */
[----:B------:R-:W-:-:S05]  /*1680*/  FFMA R0, R21, R17, R16 ;  /* 0x0000001115007223 */ /* 0x000fca0000000010 */
[----:B------:R-:W-:-:S04]  /*1690*/  SHF.R.U32.HI R3, RZ, 0x17, R0 ;  /* 0x00000017ff037819 */ /* 0x000fc80000011600 */
[----:B------:R-:W-:-:S04]  /*16a0*/  LOP3.LUT R3, R3, 0xff, RZ, 0xc0, !PT ;  /* 0x000000ff03037812 */ /* 0x000fc800078ec0ff */
[----:B------:R-:W-:-:S05]  /*16b0*/  IADD3 R11, PT, PT, R3, R14, RZ ;  /* 0x0000000e030b7210 */ /* 0x000fca0007ffe0ff */
[----:B------:R-:W-:-:S05]  /*16c0*/  VIADD R3, R11, 0xffffffff ;  /* 0xffffffff0b037836 */ /* 0x000fca0000000000 */
[----:B------:R-:W-:-:S13]  /*16d0*/  ISETP.GE.U32.AND P0, PT, R3, 0xfe, PT ;  /* 0x000000fe0300780c */ /* 0x000fda0003f06070 */
[----:B------:R-:W-:Y:S05]  /*16e0*/  @!P0 BRA `(.L_x_26) ;  /* 0x0000000000808947 */ /* 0x000fea0003800000 */
[----:B------:R-:W-:-:S13]  /*16f0*/  ISETP.GT.AND P0, PT, R11, 0xfe, PT ;  /* 0x000000fe0b00780c */ /* 0x000fda0003f04270 */
[----:B------:R-:W-:Y:S05]  /*1700*/  @P0 BRA `(.L_x_27) ;  /* 0x00000000006c0947 */ /* 0x000fea0003800000 */
[----:B------:R-:W-:-:S13]  /*1710*/  ISETP.GE.AND P0, PT, R11, 0x1, PT ;  /* 0x000000010b00780c */ /* 0x000fda0003f06270 */
[----:B------:R-:W-:Y:S05]  /*1720*/  @P0 BRA `(.L_x_28) ;  /* 0x0000000000740947 */ /* 0x000fea0003800000 */
[----:B------:R-:W-:Y:S02]  /*1730*/  ISETP.GE.AND P0, PT, R11, -0x18, PT ;  /* 0xffffffe80b00780c */ /* 0x000fe40003f06270 */
[----:B------:R-:W-:-:S11]  /*1740*/  LOP3.LUT R0, R0, 0x80000000, RZ, 0xc0, !PT ;  /* 0x8000000000007812 */ /* 0x000fd600078ec0ff */
[----:B------:R-:W-:Y:S05]  /*1750*/  @!P0 BRA `(.L_x_28) ;  /* 0x0000000000688947 */ /* 0x000fea0003800000 */
[CCC-:B------:R-:W-:Y:S01]  /*1760*/  FFMA.RZ R3, R21.reuse, R17.reuse, R16.reuse ;  /* 0x0000001115037223 */ /* 0x1c0fe2000000c010 */
[-CC-:B------:R-:W-:Y:S01]  /*1770*/  FFMA.RM R14, R21, R17.reuse, R16.reuse ;  /* 0x00000011150e7223 */ /* 0x180fe20000004010 */
[C---:B------:R-:W-:Y:S02]  /*1780*/  ISETP.NE.AND P2, PT, R11.reuse, RZ, PT ;  /* 0x000000ff0b00720c */ /* 0x040fe40003f45270 */
[----:B------:R-:W-:Y:S02]  /*1790*/  ISETP.NE.AND P1, PT, R11, RZ, PT ;  /* 0x000000ff0b00720c */ /* 0x000fe40003f25270 */
[----:B------:R-:W-:Y:S01]  /*17a0*/  LOP3.LUT R7, R3, 0x7fffff, RZ, 0xc0, !PT ;  /* 0x007fffff03077812 */ /* 0x000fe200078ec0ff */
[----:B------:R-:W-:Y:S01]  /*17b0*/  FFMA.RP R3, R21, R17, R16 ;  /* 0x0000001115037223 */ /* 0x000fe20000008010 */
[----:B------:R-:W-:Y:S02]  /*17c0*/  IADD3 R16, PT, PT, R11, 0x20, RZ ;  /* 0x000000200b107810 */ /* 0x000fe40007ffe0ff */
[----:B------:R-:W-:-:S02]  /*17d0*/  LOP3.LUT R7, R7, 0x800000, RZ, 0xfc, !PT ;  /* 0x0080000007077812 */ /* 0x000fc400078efcff */
[----:B------:R-:W-:Y:S02]  /*17e0*/  IADD3 R11, PT, PT, -R11, RZ, RZ ;  /* 0x000000ff0b0b7210 */ /* 0x000fe40007ffe1ff */
[----:B------:R-:W-:Y:S02]  /*17f0*/  SHF.L.U32 R16, R7, R16, RZ ;  /* 0x0000001007107219 */ /* 0x000fe400000006ff */
[----:B------:R-:W-:Y:S02]  /*1800*/  FSETP.NEU.FTZ.AND P0, PT, R3, R14, PT ;  /* 0x0000000e0300720b */ /* 0x000fe40003f1d000 */
[----:B------:R-:W-:Y:S02]  /*1810*/  SEL R14, R11, RZ, P2 ;  /* 0x000000ff0b0e7207 */ /* 0x000fe40001000000 */
[----:B------:R-:W-:Y:S02]  /*1820*/  ISETP.NE.AND P1, PT, R16, RZ, P1 ;  /* 0x000000ff1000720c */ /* 0x000fe40000f25270 */
[----:B------:R-:W-:-:S02]  /*1830*/  SHF.R.U32.HI R14, RZ, R14, R7 ;  /* 0x0000000eff0e7219 */ /* 0x000fc40000011607 */
[----:B------:R-:W-:Y:S02]  /*1840*/  PLOP3.LUT P0, PT, P0, P1, PT, 0xf8, 0x8f ;  /* 0x00000000008f781c */ /* 0x000fe40000703f70 */
[----:B------:R-:W-:Y:S02]  /*1850*/  SHF.R.U32.HI R16, RZ, 0x1, R14 ;  /* 0x00000001ff107819 */ /* 0x000fe4000001160e */
[----:B------:R-:W-:-:S04]  /*1860*/  SEL R3, RZ, 0x1, !P0 ;  /* 0x00000001ff037807 */ /* 0x000fc80004000000 */
[----:B------:R-:W-:-:S04]  /*1870*/  LOP3.LUT R3, R3, 0x1, R16, 0xf8, !PT ;  /* 0x0000000103037812 */ /* 0x000fc800078ef810 */
[----:B------:R-:W-:-:S05]  /*1880*/  LOP3.LUT R3, R3, R14, RZ, 0xc0, !PT ;  /* 0x0000000e03037212 */ /* 0x000fca00078ec0ff */
[----:B------:R-:W-:-:S05]  /*1890*/  IMAD.IADD R3, R16, 0x1, R3 ;  /* 0x0000000110037824 */ /* 0x000fca00078e0203 */
[----:B------:R-:W-:Y:S01]  /*18a0*/  LOP3.LUT R0, R3, R0, RZ, 0xfc, !PT ;  /* 0x0000000003007212 */ /* 0x000fe200078efcff */
[----:B------:R-:W-:Y:S06]  /*18b0*/  BRA `(.L_x_28) ;  /* 0x0000000000107947 */ /* 0x000fec0003800000 */
.L_x_27:
[----:B------:R-:W-:-:S04]  /*18c0*/  LOP3.LUT R0, R0, 0x80000000, RZ, 0xc0, !PT ;  /* 0x8000000000007812 */ /* 0x000fc800078ec0ff */
[----:B------:R-:W-:Y:S01]  /*18d0*/  LOP3.LUT R0, R0, 0x7f800000, RZ, 0xfc, !PT ;  /* 0x7f80000000007812 */ /* 0x000fe200078efcff */
[----:B------:R-:W-:Y:S06]  /*18e0*/  BRA `(.L_x_28) ;  /* 0x0000000000047947 */ /* 0x000fec0003800000 */
.L_x_26:
[----:B------:R-:W-:-:S07]  /*18f0*/  LEA R0, R14, R0, 0x17 ;  /* 0x000000000e007211 */ /* 0x000fce00078eb8ff */
.L_x_28:
[----:B------:R-:W-:Y:S05]  /*1900*/  BSYNC.RECONVERGENT B2 ;  /* 0x0000000000027941 */ /* 0x000fea0003800200 */
.L_x_25:
[----:B------:R-:W-:Y:S05]  /*1910*/  BRA `(.L_x_29) ;  /* 0x0000000000207947 */ /* 0x000fea0003800000 */
.L_x_24:
[----:B------:R-:W-:-:S04]  /*1920*/  LOP3.LUT R0, R15, 0x80000000, R14, 0x48, !PT ;  /* 0x800000000f007812 */ /* 0x000fc800078e480e */
[----:B------:R-:W-:Y:S01]  /*1930*/  LOP3.LUT R0, R0, 0x7f800000, RZ, 0xfc, !PT ;  /* 0x7f80000000007812 */ /* 0x000fe200078efcff */
[----:B------:R-:W-:Y:S06]  /*1940*/  BRA `(.L_x_29) ;  /* 0x0000000000147947 */ /* 0x000fec0003800000 */
.L_x_23:
[----:B------:R-:W-:Y:S01]  /*1950*/  LOP3.LUT R0, R15, 0x80000000, R14, 0x48, !PT ;  /* 0x800000000f007812 */ /* 0x000fe200078e480e */
[----:B------:R-:W-:Y:S06]  /*1960*/  BRA `(.L_x_29) ;  /* 0x00000000000c7947 */ /* 0x000fec0003800000 */
.L_x_22:
[----:B------:R-:W0:Y:S01]  /*1970*/  MUFU.RSQ R0, -QNAN ;  /* 0xffc0000000007908 */ /* 0x000e220000001400 */
[----:B------:R-:W-:Y:S05]  /*1980*/  BRA `(.L_x_29) ;  /* 0x0000000000047947 */ /* 0x000fea0003800000 */
.L_x_21:
[----:B------:R-:W-:-:S07]  /*1990*/  FADD.FTZ R0, R0, R3 ;  /* 0x0000000300007221 */ /* 0x000fce0000010000 */
.L_x_29:
[----:B------:R-:W-:Y:S05]  /*19a0*/  BSYNC.RECONVERGENT B1 ;  /* 0x0000000000017941 */ /* 0x000fea0003800200 */
.L_x_19:
[----:B------:R-:W-:-:S04]  /*19b0*/  HFMA2 R3, -RZ, RZ, 0, 0 ;  /* 0x00000000ff037431 */ /* 0x000fc800000001ff */
[----:B0-----:R-:W-:Y:S05]  /*19c0*/  RET.REL.NODEC R2 `(_Z19computeEnergyDeviceP6float4S0_PfS1_) ;  /* 0xffffffe4028c7950 */ /* 0x001fea0003c3ffff */
.L_x_30:
[----:B------:R-:W-:-:S00]  /*19d0*/  BRA `(.L_x_30) ;  /* 0xfffffffc00fc7947 */ /* 0x000fc0000383ffff */
[----:B------:R-:W-:-:S00]  /*19e0*/  NOP ;  /* 0x0000000000007918 */ /* 0x000fc00000000000 */
        /* <DEDUP_REMOVED lines=9> */
.L_x_115:


//--------------------- .text._Z17computeHistDeviceP6float4Pj --------------------------
	.section	.text._Z17computeHistDeviceP6float4Pj,"ax",@progbits
	.align	128
        .global         _Z17computeHistDeviceP6float4Pj
        .type           _Z17computeHistDeviceP6float4Pj,@function
        .size           _Z17computeHistDeviceP6float4Pj,(.L_x_117 - _Z17computeHistDeviceP6float4Pj)
        .other          _Z17computeHistDeviceP6float4Pj,@"STO_CUDA_ENTRY STV_DEFAULT"
_Z17computeHistDeviceP6float4Pj:
.text._Z17computeHistDeviceP6float4Pj:
[----:B------:R-:W-:Y:S01]  /*0000*/  LDC R1, c[0x0][0x37c] ;  /* 0x0000df00ff017b82 */ /* 0x000fe20000000800 */
[----:B------:R-:W0:Y:S07]  /*0010*/  S2R R0, SR_TID.X ;  /* 0x0000000000007919 */ /* 0x000e2e0000002100 */
[----:B------:R-:W0:Y:S01]  /*0020*/  S2UR UR4, SR_CTAID.X ;  /* 0x00000000000479c3 */ /* 0x000e220000002500 */
[----:B------:R-:W1:Y:S07]  /*0030*/  LDCU.64 UR6, c[0x0][0x358] ;  /* 0x00006b00ff0677ac */ /* 0x000e6e0008000a00 */
[----:B------:R-:W0:Y:S08]  /*0040*/  LDC R5, c[0x0][0x360] ;  /* 0x0000d800ff057b82 */ /* 0x000e300000000800 */
[----:B------:R-:W2:Y:S01]  /*0050*/  LDC.64 R2, c[0x0][0x380] ;  /* 0x0000e000ff027b82 */ /* 0x000ea20000000a00 */
[----:B0-----:R-:W-:-:S04]  /*0060*/  IMAD R5, R5, UR4, R0 ;  /* 0x0000000405057c24 */ /* 0x001fc8000f8e0200 */
[----:B--2---:R-:W-:-:S05]  /*0070*/  IMAD.WIDE.U32 R2, R5, 0x10, R2 ;  /* 0x0000001005027825 */ /* 0x004fca00078e0002 */
[----:B-1----:R-:W2:Y:S01]  /*0080*/  LDG.E.128 R4, desc[UR6][R2.64] ;  /* 0x0000000602047981 */ /* 0x002ea2000c1e1d00 */
[----:B------:R-:W-:Y:S01]  /*0090*/  BSSY.RECONVERGENT B0, `(.L_x_31) ;  /* 0x0000010000007945 */ /* 0x000fe20003800200 */
[----:B--2---:R-:W-:-:S04]  /*00a0*/  FMUL R5, R5, R5 ;  /* 0x0000000505057220 */ /* 0x004fc80000400000 */
[----:B------:R-:W-:-:S04]  /*00b0*/  FFMA R5, R4, R4, R5 ;  /* 0x0000000404057223 */ /* 0x000fc80000000005 */
[----:B------:R-:W-:-:S04]  /*00c0*/  FFMA R0, R6, R6, R5 ;  /* 0x0000000606007223 */ /* 0x000fc80000000005 */
[----:B------:R-:W-:Y:S01]  /*00d0*/  VIADD R4, R0, 0xf3000000 ;  /* 0xf300000000047836 */ /* 0x000fe20000000000 */
[----:B------:R0:W1:Y:S04]  /*00e0*/  MUFU.RSQ R5, R0 ;  /* 0x0000000000057308 */ /* 0x0000680000001400 */
[----:B------:R-:W-:-:S13]  /*00f0*/  ISETP.GT.U32.AND P0, PT, R4, 0x727fffff, PT ;  /* 0x727fffff0400780c */ /* 0x000fda0003f04070 */
[----:B01----:R-:W-:Y:S05]  /*0100*/  @!P0 BRA `(.L_x_32) ;  /* 0x0000000000108947 */ /* 0x003fea0003800000 */
[----:B------:R-:W-:-:S07]  /*0110*/  MOV R7, 0x130 ;  /* 0x0000013000077802 */ /* 0x000fce0000000f00 */
[----:B------:R-:W-:Y:S05]  /*0120*/  CALL.REL.NOINC `($__internal_3_$__cuda_sm20_sqrt_rn_f32_slowpath) ;  /* 0x0000000000707944 */ /* 0x000fea0003c00000 */
[----:B------:R-:W-:Y:S01]  /*0130*/  IMAD.MOV.U32 R3, RZ, RZ, R0 ;  /* 0x000000ffff037224 */ /* 0x000fe200078e0000 */
[----:B------:R-:W-:Y:S06]  /*0140*/  BRA `(.L_x_33) ;  /* 0x0000000000107947 */ /* 0x000fec0003800000 */
.L_x_32:
[----:B------:R-:W-:Y:S01]  /*0150*/  FMUL.FTZ R3, R0, R5 ;  /* 0x0000000500037220 */ /* 0x000fe20000410000 */
[----:B------:R-:W-:-:S03]  /*0160*/  FMUL.FTZ R5, R5, 0.5 ;  /* 0x3f00000005057820 */ /* 0x000fc60000410000 */
[----:B------:R-:W-:-:S04]  /*0170*/  FFMA R0, -R3, R3, R0 ;  /* 0x0000000303007223 */ /* 0x000fc80000000100 */
[----:B------:R-:W-:-:S07]  /*0180*/  FFMA R3, R0, R5, R3 ;  /* 0x0000000500037223 */ /* 0x000fce0000000003 */
.L_x_33:
[----:B------:R-:W-:Y:S05]  /*0190*/  BSYNC.RECONVERGENT B0 ;  /* 0x0000000000007941 */ /* 0x000fea0003800200 */
.L_x_31:
[----:B------:R-:W-:Y:S02]  /*01a0*/  HFMA2 R5, -RZ, RZ, 0.220947265625, -0.0029277801513671875 ;  /* 0x331299ffff057431 */ /* 0x000fe400000001ff */
[----:B------:R-:W-:Y:S01]  /*01b0*/  IMAD.MOV.U32 R0, RZ, RZ, 0x4bdf8476 ;  /* 0x4bdf8476ff007424 */ /* 0x000fe200078e00ff */
[----:B------:R-:W0:Y:S01]  /*01c0*/  FCHK P0, R3, 29296876 ;  /* 0x4bdf847603007902 */ /* 0x000e220000000000 */
[----:B------:R-:W-:Y:S02]  /*01d0*/  BSSY.RECONVERGENT B1, `(.L_x_34) ;  /* 0x000000b000017945 */ /* 0x000fe40003800200 */
[----:B------:R-:W-:-:S04]  /*01e0*/  FFMA R0, R5, -R0, 1 ;  /* 0x3f80000005007423 */ /* 0x000fc80000000800 */
[----:B------:R-:W-:-:S04]  /*01f0*/  FFMA R0, R0, R5, 3.4133332604824317968e-08 ;  /* 0x331299ff00007423 */ /* 0x000fc80000000005 */
[----:B------:R-:W-:-:S04]  /*0200*/  FFMA R2, R0, R3, RZ ;  /* 0x0000000300027223 */ /* 0x000fc800000000ff */
[----:B------:R-:W-:-:S04]  /*0210*/  FFMA R5, R2, -29296876, R3 ;  /* 0xcbdf847602057823 */ /* 0x000fc80000000003 */
[----:B------:R-:W-:Y:S01]  /*0220*/  FFMA R0, R0, R5, R2 ;  /* 0x0000000500007223 */ /* 0x000fe20000000002 */
[----:B0-----:R-:W-:Y:S06]  /*0230*/  @!P0 BRA `(.L_x_35) ;  /* 0x0000000000108947 */ /* 0x001fec0003800000 */
[----:B------:R-:W-:Y:S01]  /*0240*/  IMAD.MOV.U32 R0, RZ, RZ, R3 ;  /* 0x000000ffff007224 */ /* 0x000fe200078e0003 */
[----:B------:R-:W-:-:S07]  /*0250*/  MOV R2, 0x270 ;  /* 0x0000027000027802 */ /* 0x000fce0000000f00 */
[----:B------:R-:W-:Y:S05]  /*0260*/  CALL.REL.NOINC `($__internal_4_$__cuda_sm3x_div_rn_noftz_f32_slowpath) ;  /* 0x00000000007c7944 */ /* 0x000fea0003c00000 */
[----:B------:R-:W-:-:S07]  /*0270*/  MOV R0, R6 ;  /* 0x0000000600007202 */ /* 0x000fce0000000f00 */
.L_x_35:
[----:B------:R-:W-:Y:S05]  /*0280*/  BSYNC.RECONVERGENT B1 ;  /* 0x0000000000017941 */ /* 0x000fea0003800200 */
.L_x_34:
[----:B------:R-:W0:Y:S01]  /*0290*/  LDC.64 R2, c[0x0][0x388] ;  /* 0x0000e200ff027b82 */ /* 0x000e220000000a00 */
[----:B------:R-:W0:Y:S01]  /*02a0*/  F2I.U32.FLOOR.NTZ R5, R0 ;  /* 0x0000000000057305 */ /* 0x000e220000207000 */
[----:B------:R-:W-:Y:S02]  /*02b0*/  IMAD.MOV.U32 R7, RZ, RZ, 0x1 ;  /* 0x00000001ff077424 */ /* 0x000fe400078e00ff */
[----:B0-----:R-:W-:-:S05]  /*02c0*/  IMAD.WIDE.U32 R2, R5, 0x4, R2 ;  /* 0x0000000405027825 */ /* 0x001fca00078e0002 */
[----:B------:R-:W-:Y:S01]  /*02d0*/  REDG.E.ADD.STRONG.GPU desc[UR6][R2.64], R7 ;  /* 0x000000070200798e */ /* 0x000fe2000c12e106 */
[----:B------:R-:W-:Y:S05]  /*02e0*/  EXIT ;  /* 0x000000000000794d */ /* 0x000fea0003800000 */
        .weak           $__internal_3_$__cuda_sm20_sqrt_rn_f32_slowpath
        .type           $__internal_3_$__cuda_sm20_sqrt_rn_f32_slowpath,@function
        .size           $__internal_3_$__cuda_sm20_sqrt_rn_f32_slowpath,($__internal_4_$__cuda_sm3x_div_rn_noftz_f32_slowpath - $__internal_3_$__cuda_sm20_sqrt_rn_f32_slowpath)
$__internal_3_$__cuda_sm20_sqrt_rn_f32_slowpath:
[----:B------:R-:W-:-:S13]  /*02f0*/  LOP3.LUT P0, RZ, R0, 0x7fffffff, RZ, 0xc0, !PT ;  /* 0x7fffffff00ff7812 */ /* 0x000fda000780c0ff */
[----:B------:R-:W-:Y:S01]  /*0300*/  @!P0 IMAD.MOV.U32 R2, RZ, RZ, R0 ;  /* 0x000000ffff028224 */ /* 0x000fe200078e0000 */
[----:B------:R-:W-:Y:S06]  /*0310*/  @!P0 BRA `(.L_x_36) ;  /* 0x0000000000408947 */ /* 0x000fec0003800000 */
[----:B------:R-:W-:-:S13]  /*0320*/  FSETP.GEU.FTZ.AND P0, PT, R0, RZ, PT ;  /* 0x000000ff0000720b */ /* 0x000fda0003f1e000 */
        /* <DEDUP_REMOVED lines=10> */
[----:B------:R-:W-:Y:S02]  /*03d0*/  @!P0 IMAD.MOV.U32 R2, RZ, RZ, R0 ;  /* 0x000000ffff028224 */ /* 0x000fe400078e0000 */
[----:B------:R-:W-:-:S04]  /*03e0*/  @P0 FADD.FTZ R5, -R4, -RZ ;  /* 0x800000ff04050221 */ /* 0x000fc80000010100 */
[----:B------:R-:W-:-:S04]  /*03f0*/  @P0 FFMA R5, R4, R5, R3 ;  /* 0x0000000504050223 */ /* 0x000fc80000000003 */
[----:B------:R-:W-:-:S04]  /*0400*/  @P0 FFMA R5, R5, R6, R4 ;  /* 0x0000000605050223 */ /* 0x000fc80000000004 */
[----:B------:R-:W-:-:S07]  /*0410*/  @P0 FMUL.FTZ R2, R5, 2.3283064365386962891e-10 ;  /* 0x2f80000005020820 */ /* 0x000fce0000410000 */
.L_x_36:
[----:B------:R-:W-:Y:S01]  /*0420*/  IMAD.MOV.U32 R0, RZ, RZ, R2 ;  /* 0x000000ffff007224 */ /* 0x000fe200078e0002 */
[----:B------:R-:W-:Y:S01]  /*0430*/  MOV R2, R7 ;  /* 0x0000000700027202 */ /* 0x000fe20000000f00 */
[----:B------:R-:W-:-:S04]  /*0440*/  IMAD.MOV.U32 R3, RZ, RZ, 0x0 ;  /* 0x00000000ff037424 */ /* 0x000fc800078e00ff */
[----:B------:R-:W-:Y:S05]  /*0450*/  RET.REL.NODEC R2 `(_Z17computeHistDeviceP6float4Pj) ;  /* 0xfffffff802e87950 */ /* 0x000fea0003c3ffff */
        .weak           $__internal_4_$__cuda_sm3x_div_rn_noftz_f32_slowpath
        .type           $__internal_4_$__cuda_sm3x_div_rn_noftz_f32_slowpath,@function
        .size           $__internal_4_$__cuda_sm3x_div_rn_noftz_f32_slowpath,(.L_x_117 - $__internal_4_$__cuda_sm3x_div_rn_noftz_f32_slowpath)
$__internal_4_$__cuda_sm3x_div_rn_noftz_f32_slowpath:
[----:B------:R-:W-:Y:S01]  /*0460*/  SHF.R.U32.HI R3, RZ, 0x17, R0 ;  /* 0x00000017ff037819 */ /* 0x000fe20000011600 */
[----:B------:R-:W-:Y:S04]  /*0470*/  BSSY.RECONVERGENT B0, `(.L_x_37) ;  /* 0x000005b000007945 */ /* 0x000fe80003800200 */
[----:B------:R-:W-:Y:S01]  /*0480*/  BSSY.RELIABLE B2, `(.L_x_38) ;  /* 0x0000019000027945 */ /* 0x000fe20003800100 */
[----:B------:R-:W-:-:S05]  /*0490*/  LOP3.LUT R4, R3, 0xff, RZ, 0xc0, !PT ;  /* 0x000000ff03047812 */ /* 0x000fca00078ec0ff */
[----:B------:R-:W-:-:S05]  /*04a0*/  VIADD R5, R4, 0xffffffff ;  /* 0xffffffff04057836 */ /* 0x000fca0000000000 */
[----:B------:R-:W-:-:S13]  /*04b0*/  ISETP.GT.U32.OR P0, PT, R5, 0xfd, !PT ;  /* 0x000000fd0500780c */ /* 0x000fda0007f04470 */
[----:B------:R-:W-:Y:S01]  /*04c0*/  @!P0 MOV R3, RZ ;  /* 0x000000ff00038202 */ /* 0x000fe20000000f00 */
[----:B------:R-:W-:Y:S06]  /*04d0*/  @!P0 BRA `(.L_x_39) ;  /* 0x00000000004c8947 */ /* 0x000fec0003800000 */
[----:B------:R-:W-:-:S13]  /*04e0*/  FSETP.GTU.FTZ.AND P0, PT, |R0|, +INF , PT ;  /* 0x7f8000000000780b */ /* 0x000fda0003f1c200 */
[----:B------:R-:W-:Y:S05]  /*04f0*/  @P0 BREAK.RELIABLE B2 ;  /* 0x0000000000020942 */ /* 0x000fea0003800100 */
[----:B------:R-:W-:Y:S05]  /*0500*/  @P0 BRA `(.L_x_40) ;  /* 0x0000000400400947 */ /* 0x000fea0003800000 */
[----:B------:R-:W-:-:S05]  /*0510*/  IMAD.MOV.U32 R3, RZ, RZ, 0x4bdf8476 ;  /* 0x4bdf8476ff037424 */ /* 0x000fca00078e00ff */
[----:B------:R-:W-:-:S13]  /*0520*/  LOP3.LUT P0, RZ, R3, 0x7fffffff, R0, 0xc8, !PT ;  /* 0x7fffffff03ff7812 */ /* 0x000fda000780c800 */
[----:B------:R-:W-:Y:S05]  /*0530*/  @!P0 BREAK.RELIABLE B2 ;  /* 0x0000000000028942 */ /* 0x000fea0003800100 */
[----:B------:R-:W-:Y:S05]  /*0540*/  @!P0 BRA `(.L_x_41) ;  /* 0x0000000400288947 */ /* 0x000fea0003800000 */
[----:B------:R-:W-:-:S13]  /*0550*/  LOP3.LUT P0, RZ, R0, 0x7fffffff, RZ, 0xc0, !PT ;  /* 0x7fffffff00ff7812 */ /* 0x000fda000780c0ff */
[----:B------:R-:W-:Y:S05]  /*0560*/  @!P0 BREAK.RELIABLE B2 ;  /* 0x0000000000028942 */ /* 0x000fea0003800100 */
[----:B------:R-:W-:Y:S05]  /*0570*/  @!P0 BRA `(.L_x_42) ;  /* 0x0000000400148947 */ /* 0x000fea0003800000 */
[----:B------:R-:W-:Y:S02]  /*0580*/  FSETP.NEU.FTZ.AND P1, PT, |R0|, +INF , PT ;  /* 0x7f8000000000780b */ /* 0x000fe40003f3d200 */
[----:B------:R-:W-:-:S04]  /*0590*/  LOP3.LUT P0, RZ, R3, 0x7fffffff, RZ, 0xc0, !PT ;  /* 0x7fffffff03ff7812 */ /* 0x000fc8000780c0ff */
[----:B------:R-:W-:-:S13]  /*05a0*/  PLOP3.LUT P0, PT, P1, P0, PT, 0x2f, 0xf2 ;  /* 0x0000000000f2781c */ /* 0x000fda0000f00577 */
[----:B------:R-:W-:Y:S05]  /*05b0*/  @P0 BREAK.RELIABLE B2 ;  /* 0x0000000000020942 */ /* 0x000fea0003800100 */
[----:B------:R-:W-:Y:S05]  /*05c0*/  @P0 BRA `(.L_x_43) ;  /* 0x0000000000f40947 */ /* 0x000fea0003800000 */
[----:B------:R-:W-:-:S13]  /*05d0*/  ISETP.GE.AND P0, PT, R5, RZ, PT ;  /* 0x000000ff0500720c */ /* 0x000fda0003f06270 */
[----:B------:R-:W-:Y:S02]  /*05e0*/  @P0 IMAD.MOV.U32 R3, RZ, RZ, RZ ;  /* 0x000000ffff030224 */ /* 0x000fe400078e00ff */
[----:B------:R-:W-:Y:S01]  /*05f0*/  @!P0 FFMA R0, R0, 1.84467440737095516160e+19, RZ ;  /* 0x5f80000000008823 */ /* 0x000fe200000000ff */
[----:B------:R-:W-:-:S07]  /*0600*/  @!P0 MOV R3, 0xffffffc0 ;  /* 0xffffffc000038802 */ /* 0x000fce0000000f00 */
.L_x_39:
[----:B------:R-:W-:Y:S05]  /*0610*/  BSYNC.RELIABLE B2 ;  /* 0x0000000000027941 */ /* 0x000fea0003800100 */
.L_x_38:
[----:B------:R-:W-:Y:S01]  /*0620*/  UMOV UR4, 0x4bdf8476 ;  /* 0x4bdf847600047882 */ /* 0x000fe20000000000 */
[----:B------:R-:W-:Y:S01]  /*0630*/  VIADD R4, R4, 0xffffff81 ;  /* 0xffffff8104047836 */ /* 0x000fe20000000000 */
[----:B------:R-:W-:Y:S01]  /*0640*/  UIADD3 UR4, UPT, UPT, UR4, -0xc000000, URZ ;  /* 0xf400000004047890 */ /* 0x000fe2000fffe0ff */
[----:B------:R-:W-:Y:S02]  /*0650*/  BSSY.RECONVERGENT B2, `(.L_x_44) ;  /* 0x0000033000027945 */ /* 0x000fe40003800200 */
[----:B------:R-:W-:Y:S01]  /*0660*/  IMAD R0, R4, -0x800000, R0 ;  /* 0xff80000004007824 */ /* 0x000fe200078e0200 */
[----:B------:R-:W-:Y:S02]  /*0670*/  IADD3 R3, PT, PT, R3, -0x18, R4 ;  /* 0xffffffe803037810 */ /* 0x000fe40007ffe004 */
[----:B------:R-:W-:-:S03]  /*0680*/  FADD.FTZ R7, -RZ, -UR4 ;  /* 0x80000004ff077e21 */ /* 0x000fc60008010100 */
[----:B------:R-:W0:Y:S02]  /*0690*/  MUFU.RCP R5, UR4 ;  /* 0x0000000400057d08 */ /* 0x000e240008001000 */
[----:B0-----:R-:W-:-:S04]  /*06a0*/  FFMA R6, R5, R7, 1 ;  /* 0x3f80000005067423 */ /* 0x001fc80000000007 */
[----:B------:R-:W-:-:S04]  /*06b0*/  FFMA R5, R5, R6, R5 ;  /* 0x0000000605057223 */ /* 0x000fc80000000005 */
[----:B------:R-:W-:-:S04]  /*06c0*/  FFMA R6, R0, R5, RZ ;  /* 0x0000000500067223 */ /* 0x000fc800000000ff */
[----:B------:R-:W-:-:S04]  /*06d0*/  FFMA R8, R7, R6, R0 ;  /* 0x0000000607087223 */ /* 0x000fc80000000000 */
[----:B------:R-:W-:-:S04]  /*06e0*/  FFMA R8, R5, R8, R6 ;  /* 0x0000000805087223 */ /* 0x000fc80000000006 */
[----:B------:R-:W-:-:S04]  /*06f0*/  FFMA R7, R7, R8, R0 ;  /* 0x0000000807077223 */ /* 0x000fc80000000000 */
        /* <DEDUP_REMOVED lines=14> */
[-CC-:B------:R-:W-:Y:S01]  /*07e0*/  FFMA.RZ R0, R5, R7.reuse, R8.reuse ;  /* 0x0000000705007223 */ /* 0x180fe2000000c008 */
[C---:B------:R-:W-:Y:S02]  /*07f0*/  IADD3 R4, PT, PT, R9.reuse, 0x20, RZ ;  /* 0x0000002009047810 */ /* 0x040fe40007ffe0ff */
[----:B------:R-:W-:Y:S02]  /*0800*/  ISETP.NE.AND P2, PT, R9, RZ, PT ;  /* 0x000000ff0900720c */ /* 0x000fe40003f45270 */
[----:B------:R-:W-:Y:S01]  /*0810*/  LOP3.LUT R3, R0, 0x7fffff, RZ, 0xc0, !PT ;  /* 0x007fffff00037812 */ /* 0x000fe200078ec0ff */
[CCC-:B------:R-:W-:Y:S01]  /*0820*/  FFMA.RP R0, R5.reuse, R7.reuse, R8.reuse ;  /* 0x0000000705007223 */ /* 0x1c0fe20000008008 */
[----:B------:R-:W-:Y:S01]  /*0830*/  FFMA.RM R5, R5, R7, R8 ;  /* 0x0000000705057223 */ /* 0x000fe20000004008 */
[----:B------:R-:W-:Y:S01]  /*0840*/  IMAD.MOV R7, RZ, RZ, -R9 ;  /* 0x000000ffff077224 */ /* 0x000fe200078e0a09 */
[----:B------:R-:W-:Y:S02]  /*0850*/  LOP3.LUT R3, R3, 0x800000, RZ, 0xfc, !PT ;  /* 0x0080000003037812 */ /* 0x000fe400078efcff */
[----:B------:R-:W-:-:S02]  /*0860*/  ISETP.NE.AND P1, PT, R9, RZ, PT ;  /* 0x000000ff0900720c */ /* 0x000fc40003f25270 */
[----:B------:R-:W-:Y:S02]  /*0870*/  SHF.L.U32 R4, R3, R4, RZ ;  /* 0x0000000403047219 */ /* 0x000fe400000006ff */
[----:B------:R-:W-:Y:S02]  /*0880*/  FSETP.NEU.FTZ.AND P0, PT, R0, R5, PT ;  /* 0x000000050000720b */ /* 0x000fe40003f1d000 */
[----:B------:R-:W-:Y:S02]  /*0890*/  SEL R0, R7, RZ, P2 ;  /* 0x000000ff07007207 */ /* 0x000fe40001000000 */
[----:B------:R-:W-:Y:S02]  /*08a0*/  ISETP.NE.AND P1, PT, R4, RZ, P1 ;  /* 0x000000ff0400720c */ /* 0x000fe40000f25270 */
[----:B------:R-:W-:Y:S02]  /*08b0*/  SHF.R.U32.HI R0, RZ, R0, R3 ;  /* 0x00000000ff007219 */ /* 0x000fe40000011603 */
[----:B------:R-:W-:-:S02]  /*08c0*/  PLOP3.LUT P0, PT, P0, P1, PT, 0xf8, 0x8f ;  /* 0x00000000008f781c */ /* 0x000fc40000703f70 */
[----:B------:R-:W-:Y:S02]  /*08d0*/  SHF.R.U32.HI R4, RZ, 0x1, R0 ;  /* 0x00000001ff047819 */ /* 0x000fe40000011600 */
[----:B------:R-:W-:-:S04]  /*08e0*/  SEL R3, RZ, 0x1, !P0 ;  /* 0x00000001ff037807 */ /* 0x000fc80004000000 */
[----:B------:R-:W-:-:S04]  /*08f0*/  LOP3.LUT R3, R3, 0x1, R4, 0xf8, !PT ;  /* 0x0000000103037812 */ /* 0x000fc800078ef804 */
[----:B------:R-:W-:-:S04]  /*0900*/  LOP3.LUT R3, R3, R0, RZ, 0xc0, !PT ;  /* 0x0000000003037212 */ /* 0x000fc800078ec0ff */
[----:B------:R-:W-:-:S04]  /*0910*/  IADD3 R3, PT, PT, R4, R3, RZ ;  /* 0x0000000304037210 */ /* 0x000fc80007ffe0ff */
[----:B------:R-:W-:Y:S01]  /*0920*/  LOP3.LUT R6, R3, R6, RZ, 0xfc, !PT ;  /* 0x0000000603067212 */ /* 0x000fe200078efcff */
[----:B------:R-:W-:Y:S06]  /*0930*/  BRA `(.L_x_47) ;  /* 0x0000000000107947 */ /* 0x000fec0003800000 */
.L_x_46:
[----:B------:R-:W-:-:S04]  /*0940*/  LOP3.LUT R6, R6, 0x80000000, RZ, 0xc0, !PT ;  /* 0x8000000006067812 */ /* 0x000fc800078ec0ff */
[----:B------:R-:W-:Y:S01]  /*0950*/  LOP3.LUT R6, R6, 0x7f800000, RZ, 0xfc, !PT ;  /* 0x7f80000006067812 */ /* 0x000fe200078efcff */
[----:B------:R-:W-:Y:S06]  /*0960*/  BRA `(.L_x_47) ;  /* 0x0000000000047947 */ /* 0x000fec0003800000 */
.L_x_45:
[----:B------:R-:W-:-:S07]  /*0970*/  IMAD R6, R3, 0x800000, R6 ;  /* 0x0080000003067824 */ /* 0x000fce00078e0206 */
.L_x_47:
[----:B------:R-:W-:Y:S05]  /*0980*/  BSYNC.RECONVERGENT B2 ;  /* 0x0000000000027941 */ /* 0x000fea0003800200 */
.L_x_44:
[----:B------:R-:W-:Y:S05]  /*0990*/  BRA `(.L_x_48) ;  /* 0x0000000000207947 */ /* 0x000fea0003800000 */
.L_x_43:
[----:B------:R-:W-:-:S04]  /*09a0*/  LOP3.LUT R0, R3, 0x80000000, R0, 0x48, !PT ;  /* 0x8000000003007812 */ /* 0x000fc800078e4800 */
[----:B------:R-:W-:Y:S01]  /*09b0*/  LOP3.LUT R6, R0, 0x7f800000, RZ, 0xfc, !PT ;  /* 0x7f80000000067812 */ /* 0x000fe200078efcff */
[----:B------:R-:W-:Y:S06]  /*09c0*/  BRA `(.L_x_48) ;  /* 0x0000000000147947 */ /* 0x000fec0003800000 */
.L_x_42:
[----:B------:R-:W-:Y:S01]  /*09d0*/  LOP3.LUT R6, R3, 0x80000000, R0, 0x48, !PT ;  /* 0x8000000003067812 */ /* 0x000fe200078e4800 */
[----:B------:R-:W-:Y:S06]  /*09e0*/  BRA `(.L_x_48) ;  /* 0x00000000000c7947 */ /* 0x000fec0003800000 */
.L_x_41:
[----:B------:R-:W0:Y:S01]  /*09f0*/  MUFU.RSQ R6, -QNAN ;  /* 0xffc0000000067908 */ /* 0x000e220000001400 */
[----:B------:R-:W-:Y:S05]  /*0a00*/  BRA `(.L_x_48) ;  /* 0x0000000000047947 */ /* 0x000fea0003800000 */
.L_x_40:
[----:B------:R-:W-:-:S07]  /*0a10*/  FADD.FTZ R6, R0, 29296876 ;  /* 0x4bdf847600067421 */ /* 0x000fce0000010000 */
.L_x_48:
[----:B------:R-:W-:Y:S05]  /*0a20*/  BSYNC.RECONVERGENT B0 ;  /* 0x0000000000007941 */ /* 0x000fea0003800200 */
.L_x_37:
[----:B------:R-:W-:-:S04]  /*0a30*/  HFMA2 R3, -RZ, RZ, 0, 0 ;  /* 0x00000000ff037431 */ /* 0x000fc800000001ff */
[----:B0-----:R-:W-:Y:S05]  /*0a40*/  RET.REL.NODEC R2 `(_Z17computeHistDeviceP6float4Pj) ;  /* 0xfffffff4026c7950 */ /* 0x001fea0003c3ffff */
.L_x_49:
        /* <DEDUP_REMOVED lines=11> */
.L_x_117:


//--------------------- .text._Z10moveBodiesP6float4S0_S0_S0_f --------------------------
	.section	.text._Z10moveBodiesP6float4S0_S0_S0_f,"ax",@progbits
	.align	128
        .global         _Z10moveBodiesP6float4S0_S0_S0_f
        .type           _Z10moveBodiesP6float4S0_S0_S0_f,@function
        .size           _Z10moveBodiesP6float4S0_S0_S0_f,(.L_x_120 - _Z10moveBodiesP6float4S0_S0_S0_f)
        .other          _Z10moveBodiesP6float4S0_S0_S0_f,@"STO_CUDA_ENTRY STV_DEFAULT"
_Z10moveBodiesP6float4S0_S0_S0_f:
.text._Z10moveBodiesP6float4S0_S0_S0_f:
[----:B------:R-:W-:Y:S01]  /*0000*/  LDC R1, c[0x0][0x37c] ;  /* 0x0000df00ff017b82 */ /* 0x000fe20000000800 */
[----:B------:R-:W0:Y:S07]  /*0010*/  S2R R17, SR_TID.X ;  /* 0x0000000000117919 */ /* 0x000e2e0000002100 */
[----:B------:R-:W0:Y:S01]  /*0020*/  S2UR UR4, SR_CTAID.X ;  /* 0x00000000000479c3 */ /* 0x000e220000002500 */
[----:B------:R-:W1:Y:S07]  /*0030*/  LDCU.64 UR12, c[0x0][0x358] ;  /* 0x00006b00ff0c77ac */ /* 0x000e6e0008000a00 */
[----:B------:R-:W0:Y:S08]  /*0040*/  LDC R12, c[0x0][0x360] ;  /* 0x0000d800ff0c7b82 */ /* 0x000e300000000800 */
[----:B------:R-:W2:Y:S01]  /*0050*/  LDC.64 R4, c[0x0][0x390] ;  /* 0x0000e400ff047b82 */ /* 0x000ea20000000a00 */
[----:B0-----:R-:W-:-:S04]  /*0060*/  IMAD R12, R12, UR4, R17 ;  /* 0x000000040c0c7c24 */ /* 0x001fc8000f8e0211 */
[----:B--2---:R-:W-:-:S06]  /*0070*/  IMAD.WIDE.U32 R4, R12, 0x10, R4 ;  /* 0x000000100c047825 */ /* 0x004fcc00078e0004 */
[----:B-1----:R-:W5:Y:S01]  /*0080*/  LDG.E.128 R4, desc[UR12][R4.64] ;  /* 0x0000000c04047981 */ /* 0x002f62000c1e1d00 */
[----:B------:R-:W0:Y:S01]  /*0090*/  S2UR UR9, SR_CgaCtaId ;  /* 0x00000000000979c3 */ /* 0x000e220000008800 */
[----:B------:R-:W-:Y:S01]  /*00a0*/  UMOV UR4, 0x400 ;  /* 0x0000040000047882 */ /* 0x000fe20000000000 */
[----:B------:R-:W-:Y:S01]  /*00b0*/  HFMA2 R13, -RZ, RZ, 0, 0 ;  /* 0x00000000ff0d7431 */ /* 0x000fe200000001ff */
[----:B------:R-:W-:Y:S01]  /*00c0*/  CS2R R14, SRZ ;  /* 0x00000000000e7805 */ /* 0x000fe2000001ff00 */
[----:B------:R-:W-:Y:S01]  /*00d0*/  UMOV UR7, URZ ;  /* 0x000000ff00077c82 */ /* 0x000fe20008000000 */
[----:B------:R-:W-:Y:S01]  /*00e0*/  UMOV UR8, URZ ;  /* 0x000000ff00087c82 */ /* 0x000fe20008000000 */
[----:B------:R-:W-:Y:S01]  /*00f0*/  UMOV UR5, URZ ;  /* 0x000000ff00057c82 */ /* 0x000fe20008000000 */
[----:B------:R-:W-:Y:S01]  /*0100*/  UMOV UR6, URZ ;  /* 0x000000ff00067c82 */ /* 0x000fe20008000000 */
[----:B0-----:R-:W-:-:S06]  /*0110*/  ULEA UR9, UR9, UR4, 0x18 ;  /* 0x0000000409097291 */ /* 0x001fcc000f8ec0ff */
[----:B------:R-:W-:-:S07]  /*0120*/  LEA R16, R17, UR9, 0x4 ;  /* 0x0000000911107c11 */ /* 0x000fce000f8e20ff */
.L_x_65:
[----:B------:R-:W0:Y:S01]  /*0130*/  LDCU.64 UR10, c[0x0][0x390] ;  /* 0x00007200ff0a77ac */ /* 0x000e220008000a00 */
[----:B------:R-:W-:-:S04]  /*0140*/  IADD3 R0, P0, PT, R17, UR5, RZ ;  /* 0x0000000511007c10 */ /* 0x000fc8000ff1e0ff */
[----:B------:R-:W-:Y:S02]  /*0150*/  IADD3.X R3, PT, PT, RZ, UR6, RZ, P0, !PT ;  /* 0x00000006ff037c10 */ /* 0x000fe400087fe4ff */
[----:B0-----:R-:W-:-:S04]  /*0160*/  LEA R8, P0, R0, UR10, 0x4 ;  /* 0x0000000a00087c11 */ /* 0x001fc8000f8020ff */
[----:B------:R-:W-:-:S06]  /*0170*/  LEA.HI.X R9, R0, UR11, R3, 0x4, P0 ;  /* 0x0000000b00097c11 */ /* 0x000fcc00080f2403 */
        /* <DEDUP_REMOVED lines=10> */
.L_x_64:
        /* <DEDUP_REMOVED lines=9> */
[----:B------:R-:W0:Y:S08]  /*02b0*/  F2I.NTZ R3, R2 ;  /* 0x0000000200037305 */ /* 0x000e300000203100 */
[----:B------:R-:W1:Y:S01]  /*02c0*/  F2I.NTZ R0, R8 ;  /* 0x0000000800007305 */ /* 0x000e620000203100 */
[----:B0-----:R-:W-:-:S07]  /*02d0*/  I2FP.F32.S32 R3, R3 ;  /* 0x0000000300037245 */ /* 0x001fce0000201400 */
[----:B------:R-:W0:Y:S01]  /*02e0*/  F2I.NTZ R11, R18 ;  /* 0x00000012000b7305 */ /* 0x000e220000203100 */
[----:B------:R-:W-:Y:S01]  /*02f0*/  FADD R10, R2, -R3 ;  /* 0x80000003020a7221 */ /* 0x000fe20000000000 */
[----:B-1----:R-:W-:-:S03]  /*0300*/  I2FP.F32.S32 R9, R0 ;  /* 0x0000000000097245 */ /* 0x002fc60000201400 */
[----:B------:R-:W-:Y:S02]  /*0310*/  FMUL R0, R10, R10 ;  /* 0x0000000a0a007220 */ /* 0x000fe40000400000 */
[----:B------:R-:W-:Y:S01]  /*0320*/  FADD R9, R8, -R9 ;  /* 0x8000000908097221 */ /* 0x000fe20000000000 */
[----:B0-----:R-:W-:-:S05]  /*0330*/  I2FP.F32.S32 R11, R11 ;  /* 0x0000000b000b7245 */ /* 0x001fca0000201400 */
[----:B------:R-:W-:Y:S01]  /*0340*/  FADD R8, R18, -R11 ;  /* 0x8000000b12087221 */ /* 0x000fe20000000000 */
[----:B------:R-:W-:-:S04]  /*0350*/  FFMA R11, R9, R9, R0 ;  /* 0x00000009090b7223 */ /* 0x000fc80000000000 */
[----:B------:R-:W-:-:S05]  /*0360*/  FFMA R11, R8, R8, R11 ;  /* 0x00000008080b7223 */ /* 0x000fca000000000b */
[----:B------:R-:W-:-:S13]  /*0370*/  FSETP.GT.AND P0, PT, R11, 0.00099603354465216398239, PT ;  /* 0x3a828d570b00780b */ /* 0x000fda0003f04000 */
[----:B------:R-:W-:Y:S05]  /*0380*/  @P0 BRA `(.L_x_51) ;  /* 0x0000000800780947 */ /* 0x000fea0003800000 */
[----:B------:R-:W-:Y:S01]  /*0390*/  FADD R3, R11, 9.9999999600419720025e-13 ;  /* 0x2b8cbccc0b037421 */ /* 0x000fe20000000000 */
[----:B------:R-:W-:Y:S03]  /*03a0*/  BSSY.RECONVERGENT B1, `(.L_x_52) ;  /* 0x000000c000017945 */ /* 0x000fe60003800200 */
[----:B------:R-:W-:Y:S01]  /*03b0*/  VIADD R0, R3, 0xf3000000 ;  /* 0xf300000003007836 */ /* 0x000fe20000000000 */
[----:B------:R0:W1:Y:S04]  /*03c0*/  MUFU.RSQ R2, R3 ;  /* 0x0000000300027308 */ /* 0x0000680000001400 */
[----:B------:R-:W-:-:S13]  /*03d0*/  ISETP.GT.U32.AND P0, PT, R0, 0x727fffff, PT ;  /* 0x727fffff0000780c */ /* 0x000fda0003f04070 */
[----:B01----:R-:W-:Y:S05]  /*03e0*/  @!P0 BRA `(.L_x_53) ;  /* 0x00000000000c8947 */ /* 0x003fea0003800000 */
[----:B------:R-:W-:-:S07]  /*03f0*/  MOV R22, 0x410 ;  /* 0x0000041000167802 */ /* 0x000fce0000000f00 */
[----:B------:R-:W-:Y:S05]  /*0400*/  CALL.REL.NOINC `($__internal_6_$__cuda_sm20_sqrt_rn_f32_slowpath) ;  /* 0x0000001c00087944 */ /* 0x000fea0003c00000 */
[----:B------:R-:W-:Y:S05]  /*0410*/  BRA `(.L_x_54) ;  /* 0x0000000000107947 */ /* 0x000fea0003800000 */
.L_x_53:
[----:B------:R-:W-:Y:S01]  /*0420*/  FMUL.FTZ R0, R3, R2 ;  /* 0x0000000203007220 */ /* 0x000fe20000410000 */
[----:B------:R-:W-:-:S03]  /*0430*/  FMUL.FTZ R2, R2, 0.5 ;  /* 0x3f00000002027820 */ /* 0x000fc60000410000 */
[----:B------:R-:W-:-:S04]  /*0440*/  FFMA R19, -R0, R0, R3 ;  /* 0x0000000000137223 */ /* 0x000fc80000000103 */
[----:B------:R-:W-:-:S07]  /*0450*/  FFMA R0, R19, R2, R0 ;  /* 0x0000000213007223 */ /* 0x000fce0000000000 */
.L_x_54:
[----:B------:R-:W-:Y:S05]  /*0460*/  BSYNC.RECONVERGENT B1 ;  /* 0x0000000000017941 */ /* 0x000fea0003800200 */
.L_x_52:
[----:B------:R-:W-:Y:S01]  /*0470*/  IADD3 R2, PT, PT, R0, 0x1800000, RZ ;  /* 0x0180000000027810 */ /* 0x000fe20007ffe0ff */
[----:B------:R-:W-:Y:S03]  /*0480*/  BSSY.RECONVERGENT B1, `(.L_x_55) ;  /* 0x000000b000017945 */ /* 0x000fe60003800200 */
[----:B------:R-:W-:-:S04]  /*0490*/  LOP3.LUT R2, R2, 0x7f800000, RZ, 0xc0, !PT ;  /* 0x7f80000002027812 */ /* 0x000fc800078ec0ff */
[----:B------:R-:W-:-:S13]  /*04a0*/  ISETP.GT.U32.AND P0, PT, R2, 0x1ffffff, PT ;  /* 0x01ffffff0200780c */ /* 0x000fda0003f04070 */
[----:B------:R-:W-:Y:S05]  /*04b0*/  @P0 BRA `(.L_x_56) ;  /* 0x00000000000c0947 */ /* 0x000fea0003800000 */
[----:B------:R-:W-:-:S07]  /*04c0*/  MOV R18, 0x4e0 ;  /* 0x000004e000127802 */ /* 0x000fce0000000f00 */
[----:B------:R-:W-:Y:S05]  /*04d0*/  CALL.REL.NOINC `($__internal_5_$__cuda_sm20_rcp_rn_f32_slowpath) ;  /* 0x0000001800007944 */ /* 0x000fea0003c00000 */
[----:B------:R-:W-:Y:S05]  /*04e0*/  BRA `(.L_x_57) ;  /* 0x0000000000107947 */ /* 0x000fea0003800000 */
.L_x_56:
[----:B------:R-:W0:Y:S02]  /*04f0*/  MUFU.RCP R19, R0 ;  /* 0x0000000000137308 */ /* 0x000e240000001000 */
[----:B0-----:R-:W-:-:S04]  /*0500*/  FFMA R2, R19, R0, -1 ;  /* 0xbf80000013027423 */ /* 0x001fc80000000000 */
[----:B------:R-:W-:-:S04]  /*0510*/  FADD.FTZ R2, -R2, -RZ ;  /* 0x800000ff02027221 */ /* 0x000fc80000010100 */
[----:B------:R-:W-:-:S07]  /*0520*/  FFMA R2, R19, R2, R19 ;  /* 0x0000000213027223 */ /* 0x000fce0000000013 */
.L_x_57:
[----:B------:R-:W-:Y:S05]  /*0530*/  BSYNC.RECONVERGENT B1 ;  /* 0x0000000000017941 */ /* 0x000fea0003800200 */
.L_x_55:
        /* <DEDUP_REMOVED lines=11> */
[----:B------:R-:W-:Y:S05]  /*05f0*/  CALL.REL.NOINC `($__internal_7_$__cuda_sm3x_div_rn_noftz_f32_slowpath) ;  /* 0x0000001800ec7944 */ /* 0x000fea0003c00000 */
[----:B------:R-:W-:-:S07]  /*0600*/  MOV R2, R0 ;  /* 0x0000000000027202 */ /* 0x000fce0000000f00 */
.L_x_59:
[----:B------:R-:W-:Y:S05]  /*0610*/  BSYNC.RECONVERGENT B1 ;  /* 0x0000000000017941 */ /* 0x000fea0003800200 */
.L_x_58:
[----:B------:R-:W-:Y:S01]  /*0620*/  FMUL R0, R2, 0.0052600000053644180298 ;  /* 0x3bac5c1402007820 */ /* 0x000fe20000400000 */
[----:B------:R-:W-:Y:S01]  /*0630*/  IMAD.MOV.U32 R24, RZ, RZ, 0x391fcb8e ;  /* 0x391fcb8eff187424 */ /* 0x000fe200078e00ff */
        /* <DEDUP_REMOVED lines=16> */
[----:B------:R-:W-:-:S03]  /*0740*/  HFMA2 R22, -RZ, RZ, 0.771484375, 0.21533203125 ;  /* 0x3a2c32e4ff167431 */ /* 0x000fc600000001ff */
[----:B------:R-:W-:Y:S01]  /*0750*/  FADD R20, R21, -R18 ;  /* 0x8000001215147221 */ /* 0x000fe20000000000 */
[C---:B------:R-:W-:Y:S01]  /*0760*/  FMUL R19, R18.reuse, R18 ;  /* 0x0000001212137220 */ /* 0x040fe20000400000 */
[----:B------:R-:W-:Y:S02]  /*0770*/  FFMA R11, R18, 1.4426950216293334961, R23 ;  /* 0x3fb8aa3b120b7823 */ /* 0x000fe40000000017 */
[----:B------:R-:W-:Y:S02]  /*0780*/  FADD R20, R20, R20 ;  /* 0x0000001414147221 */ /* 0x000fe40000000000 */
[----:B------:R-:W-:Y:S01]  /*0790*/  FADD R23, R23, -R11 ;  /* 0x8000000b17177221 */ /* 0x000fe20000000000 */
[----:B------:R-:W-:Y:S01]  /*07a0*/  FFMA R22, R19, R22, 0.0032181653659790754318 ;  /* 0x3b52e7db13167423 */ /* 0x000fe20000000016 */
[----:B------:R-:W-:Y:S02]  /*07b0*/  FFMA R20, R21, -R18, R20 ;  /* 0x8000001215147223 */ /* 0x000fe40000000014 */
[----:B------:R-:W-:Y:S01]  /*07c0*/  FFMA R23, R18, 1.4426950216293334961, R23 ;  /* 0x3fb8aa3b12177823 */ /* 0x000fe20000000017 */
[----:B------:R-:W-:Y:S01]  /*07d0*/  FFMA R22, R19, R22, 0.018033718690276145935 ;  /* 0x3c93bb7313167423 */ /* 0x000fe20000000016 */
[----:B------:R-:W-:-:S03]  /*07e0*/  FMUL R20, R3, R20 ;  /* 0x0000001403147220 */ /* 0x000fc60000400000 */
[----:B------:R-:W-:Y:S01]  /*07f0*/  FFMA R22, R19, R22, 0.12022458761930465698 ;  /* 0x3df6384f13167423 */ /* 0x000fe20000000016 */
[----:B------:R-:W-:-:S03]  /*0800*/  FFMA R23, R20, 1.4426950216293334961, R23 ;  /* 0x3fb8aa3b14177823 */ /* 0x000fc60000000017 */
[----:B------:R-:W-:Y:S01]  /*0810*/  FMUL R19, R19, R22 ;  /* 0x0000001613137220 */ /* 0x000fe20000400000 */
[----:B------:R-:W-:-:S03]  /*0820*/  FFMA R23, R18, 1.9251366722983220825e-08, R23 ;  /* 0x32a55e3412177823 */ /* 0x000fc60000000017 */
        /* <DEDUP_REMOVED lines=10> */
[----:B------:R-:W-:Y:S01]  /*08d0*/  FSETP.GEU.AND P3, PT, R3, RZ, PT ;  /* 0x000000ff0300720b */ /* 0x000fe20003f6e000 */
[----:B------:R-:W-:Y:S02]  /*08e0*/  FFMA R22, R19, 6, R22 ;  /* 0x40c0000013167823 */ /* 0x000fe40000000016 */
[----:B------:R-:W1:Y:S01]  /*08f0*/  F2I.NTZ R21, R3 ;  /* 0x0000000300157305 */ /* 0x000e620000203100 */
[----:B0-----:R-:W-:Y:S01]  /*0900*/  FADD R11, R3, -R20 ;  /* 0x80000014030b7221 */ /* 0x001fe20000000000 */
[----:B------:R-:W-:-:S03]  /*0910*/  FSETP.GT.AND P0, PT, R20, RZ, PT ;  /* 0x000000ff1400720b */ /* 0x000fc60003f04000 */
[----:B------:R-:W-:Y:S01]  /*0920*/  FADD R11, R22, R11 ;  /* 0x0000000b160b7221 */ /* 0x000fe20000000000 */
[----:B------:R-:W-:-:S03]  /*0930*/  SEL R20, RZ, 0x83000000, P0 ;  /* 0x83000000ff147807 */ /* 0x000fc60000000000 */
[----:B------:R-:W-:Y:S01]  /*0940*/  FFMA R22, R11, R24, 0.0013391353422775864601 ;  /* 0x3aaf85ed0b167423 */ /* 0x000fe20000000018 */
[----:B------:R-:W-:Y:S02]  /*0950*/  IADD3 R23, PT, PT, R20, 0x7f000000, RZ ;  /* 0x7f00000014177810 */ /* 0x000fe40007ffe0ff */
[----:B-1----:R-:W-:Y:S01]  /*0960*/  LEA R21, R21, -R20, 0x17 ;  /* 0x8000001415157211 */ /* 0x002fe200078eb8ff */
[----:B------:R-:W-:-:S04]  /*0970*/  FFMA R22, R11, R22, 0.0096188392490148544312 ;  /* 0x3c1d98560b167423 */ /* 0x000fc80000000016 */
[----:B------:R-:W-:-:S04]  /*0980*/  FFMA R22, R11, R22, 0.055503588169813156128 ;  /* 0x3d6357bb0b167423 */ /* 0x000fc80000000016 */
[----:B------:R-:W-:-:S04]  /*0990*/  FFMA R22, R11, R22, 0.24022644758224487305 ;  /* 0x3e75fdec0b167423 */ /* 0x000fc80000000016 */
[----:B------:R-:W-:-:S04]  /*09a0*/  FFMA R22, R11, R22, 0.69314718246459960938 ;  /* 0x3f3172180b167423 */ /* 0x000fc80000000016 */
[----:B------:R-:W-:Y:S01]  /*09b0*/  FFMA R22, R11, R22, 1 ;  /* 0x3f8000000b167423 */ /* 0x000fe20000000016 */
[----:B------:R-:W-:-:S03]  /*09c0*/  IMAD.MOV.U32 R11, RZ, RZ, 0x3f800000 ;  /* 0x3f800000ff0b7424 */ /* 0x000fc600078e00ff */
[----:B------:R-:W-:-:S04]  /*09d0*/  FMUL R22, R22, R23 ;  /* 0x0000001716167220 */ /* 0x000fc80000400000 */
[----:B------:R-:W-:Y:S01]  /*09e0*/  FMUL R3, R22, R21 ;  /* 0x0000001516037220 */ /* 0x000fe20000400000 */
[----:B------:R-:W-:Y:S06]  /*09f0*/  @!P1 BRA `(.L_x_61) ;  /* 0x0000000000789947 */ /* 0x000fec0003800000 */
[----:B------:R-:W-:-:S13]  /*0a00*/  FSETP.NAN.AND P0, PT, |R0|, |R0|, PT ;  /* 0x400000000000720b */ /* 0x000fda0003f08200 */
[----:B------:R-:W-:Y:S01]  /*0a10*/  @P0 FADD R11, R0, 12 ;  /* 0x41400000000b0421 */ /* 0x000fe20000000000 */
[----:B------:R-:W-:Y:S06]  /*0a20*/  @P0 BRA `(.L_x_61) ;  /* 0x00000000006c0947 */ /* 0x000fec0003800000 */
[----:B------:R-:W-:Y:S01]  /*0a30*/  FMUL R11, R18, 12 ;  /* 0x41400000120b7820 */ /* 0x000fe20000400000 */
[----:B------:R-:W-:Y:S02]  /*0a40*/  MOV R21, 0x391fcb8e ;  /* 0x391fcb8e00157802 */ /* 0x000fe40000000f00 */
[----:B------:R-:W-:Y:S01]  /*0a50*/  FSETP.NEU.AND P0, PT, |R0|, +INF , PT ;  /* 0x7f8000000000780b */ /* 0x000fe20003f0d200 */
[----:B------:R-:W0:Y:S01]  /*0a60*/  FRND R20, R11 ;  /* 0x0000000b00147307 */ /* 0x000e220000201000 */
[----:B------:R-:W-:Y:S01]  /*0a70*/  FFMA R18, R18, 12, -R11 ;  /* 0x4140000012127823 */ /* 0x000fe2000000080b */
[----:B------:R-:W-:Y:S02]  /*0a80*/  FSETP.GT.AND P5, PT, |R11|, 152, PT ;  /* 0x431800000b00780b */ /* 0x000fe40003fa4200 */
[----:B------:R-:W-:Y:S01]  /*0a90*/  FSETP.NEU.AND P0, PT, R0, RZ, P0 ;  /* 0x000000ff0000720b */ /* 0x000fe2000070d000 */
[----:B------:R-:W-:-:S03]  /*0aa0*/  FFMA R19, R19, 12, R18 ;  /* 0x4140000013137823 */ /* 0x000fc60000000012 */
[----:B------:R-:W1:Y:S01]  /*0ab0*/  F2I.NTZ R22, R11 ;  /* 0x0000000b00167305 */ /* 0x000e620000203100 */
[----:B0-----:R-:W-:Y:S01]  /*0ac0*/  FADD R18, R11, -R20 ;  /* 0x800000140b127221 */ /* 0x001fe20000000000 */
[----:B------:R-:W-:-:S03]  /*0ad0*/  FSETP.GT.AND P4, PT, R20, RZ, PT ;  /* 0x000000ff1400720b */ /* 0x000fc60003f84000 */
[----:B------:R-:W-:-:S04]  /*0ae0*/  FADD R18, R18, R19 ;  /* 0x0000001312127221 */ /* 0x000fc80000000000 */
[----:B------:R-:W-:-:S04]  /*0af0*/  FFMA R19, R18, R21, 0.0013391353422775864601 ;  /* 0x3aaf85ed12137423 */ /* 0x000fc80000000015 */
[----:B------:R-:W-:-:S04]  /*0b00*/  FFMA R19, R18, R19, 0.0096188392490148544312 ;  /* 0x3c1d985612137423 */ /* 0x000fc80000000013 */
[----:B------:R-:W-:-:S04]  /*0b10*/  FFMA R19, R18, R19, 0.055503588169813156128 ;  /* 0x3d6357bb12137423 */ /* 0x000fc80000000013 */
[C---:B------:R-:W-:Y:S01]  /*0b20*/  FFMA R21, R18.reuse, R19, 0.24022644758224487305 ;  /* 0x3e75fdec12157423 */ /* 0x040fe20000000013 */
[----:B------:R-:W-:Y:S02]  /*0b30*/  SEL R19, RZ, 0x83000000, P4 ;  /* 0x83000000ff137807 */ /* 0x000fe40002000000 */
[----:B------:R-:W-:Y:S01]  /*0b40*/  FSETP.GEU.AND P4, PT, R11, RZ, PT ;  /* 0x000000ff0b00720b */ /* 0x000fe20003f8e000 */
[----:B------:R-:W-:Y:S01]  /*0b50*/  FFMA R21, R18, R21, 0.69314718246459960938 ;  /* 0x3f31721812157423 */ /* 0x000fe20000000015 */
[----:B------:R-:W-:Y:S01]  /*0b60*/  IADD3 R20, PT, PT, R19, 0x7f000000, RZ ;  /* 0x7f00000013147810 */ /* 0x000fe20007ffe0ff */
[----:B-1----:R-:W-:Y:S01]  /*0b70*/  IMAD R22, R22, 0x800000, -R19 ;  /* 0x0080000016167824 */ /* 0x002fe200078e0a13 */
[----:B------:R-:W-:Y:S01]  /*0b80*/  FSEL R11, RZ, +INF , !P4 ;  /* 0x7f800000ff0b7808 */ /* 0x000fe20006000000 */
[----:B------:R-:W-:Y:S01]  /*0b90*/  FFMA R21, R18, R21, 1 ;  /* 0x3f80000012157423 */ /* 0x000fe20000000015 */
[----:B------:R-:W-:-:S03]  /*0ba0*/  @!P0 FADD R18, R0, R0 ;  /* 0x0000000000128221 */ /* 0x000fc60000000000 */
[----:B------:R-:W-:-:S04]  /*0bb0*/  FMUL R21, R20, R21 ;  /* 0x0000001514157220 */ /* 0x000fc80000400000 */
[----:B------:R-:W-:Y:S01]  /*0bc0*/  @!P5 FMUL R11, R22, R21 ;  /* 0x00000015160bd220 */ /* 0x000fe20000400000 */
[----:B------:R-:W-:-:S07]  /*0bd0*/  @!P0 LOP3.LUT R11, R18, 0x7fffffff, RZ, 0xc0, !PT ;  /* 0x7fffffff120b8812 */ /* 0x000fce00078ec0ff */
.L_x_61:
[----:B------:R-:W-:Y:S05]  /*0be0*/  BSYNC.RECONVERGENT B1 ;  /* 0x0000000000017941 */ /* 0x000fea0003800200 */
.L_x_60:
[----:B------:R-:W-:Y:S01]  /*0bf0*/  BSSY.RECONVERGENT B1, `(.L_x_62) ;  /* 0x000000d000017945 */ /* 0x000fe20003800200 */
[----:B------:R-:W-:Y:S02]  /*0c00*/  HFMA2 R18, -RZ, RZ, 1.875, 0 ;  /* 0x3f800000ff127431 */ /* 0x000fe400000001ff */
[----:B------:R-:W-:Y:S01]  /*0c10*/  FMUL R19, R2, 24 ;  /* 0x41c0000002137820 */ /* 0x000fe20000400000 */
[----:B------:R-:W-:Y:S01]  /*0c20*/  @P2 FSEL R3, RZ, +INF , !P3 ;  /* 0x7f800000ff032808 */ /* 0x000fe20005800000 */
[----:B------:R-:W-:Y:S06]  /*0c30*/  @!P1 BRA `(.L_x_63) ;  /* 0x0000000000209947 */ /* 0x000fec0003800000 */
        /* <DEDUP_REMOVED lines=8> */
.L_x_63:
[----:B------:R-:W-:Y:S05]  /*0cc0*/  BSYNC.RECONVERGENT B1 ;  /* 0x0000000000017941 */ /* 0x000fea0003800200 */
.L_x_62:
[----:B------:R-:W-:Y:S01]  /*0cd0*/  FADD R11, R11, R11 ;  /* 0x0000000b0b0b7221 */ /* 0x000fe20000000000 */
[----:B------:R-:W-:-:S03]  /*0ce0*/  FMUL R0, R19, 3.3301255086826131446e-08 ;  /* 0x330f071e13007820 */ /* 0x000fc60000400000 */
[----:B------:R-:W-:-:S04]  /*0cf0*/  FADD R11, R11, -R18 ;  /* 0x800000120b0b7221 */ /* 0x000fc80000000000 */
[----:B------:R-:W-:-:S04]  /*0d00*/  FMUL R11, R11, R0 ;  /* 0x000000000b0b7220 */ /* 0x000fc80000400000 */
[-C--:B------:R-:W-:Y:S01]  /*0d10*/  FMUL R0, R9, R11.reuse ;  /* 0x0000000b09007220 */ /* 0x080fe20000400000 */
[-C--:B------:R-:W-:Y:S01]  /*0d20*/  FMUL R3, R10, R11.reuse ;  /* 0x0000000b0a037220 */ /* 0x080fe20000400000 */
[----:B------:R-:W-:Y:S02]  /*0d30*/  FMUL R8, R8, R11 ;  /* 0x0000000b08087220 */ /* 0x000fe40000400000 */
[-C--:B------:R-:W-:Y:S01]  /*0d40*/  FFMA R15, R0, R2.reuse, R15 ;  /* 0x00000002000f7223 */ /* 0x080fe2000000000f */
[-C--:B------:R-:W-:Y:S01]  /*0d50*/  FFMA R14, R3, R2.reuse, R14 ;  /* 0x00000002030e7223 */ /* 0x080fe2000000000e */
[----:B------:R-:W-:-:S07]  /*0d60*/  FFMA R13, R8, R2, R13 ;  /* 0x00000002080d7223 */ /* 0x000fce000000000d */
.L_x_51:
[----:B------:R-:W-:Y:S05]  /*0d70*/  BSYNC.RECONVERGENT B0 ;  /* 0x0000000000007941 */ /* 0x000fea0003800200 */
.L_x_50:
[----:B------:R-:W-:Y:S01]  /*0d80*/  UIADD3 UR10, UPT, UPT, UR10, 0x10, URZ ;  /* 0x000000100a0a7890 */ /* 0x000fe2000fffe0ff */
[----:B------:R-:W-:Y:S11]  /*0d90*/  BRA.U UP1, `(.L_x_64) ;  /* 0xfffffff501207547 */ /* 0x000ff6000b83ffff */
[----:B------:R-:W-:Y:S01]  /*0da0*/  BAR.SYNC.DEFER_BLOCKING 0x0 ;  /* 0x0000000000007b1d */ /* 0x000fe20000010000 */
[----:B------:R-:W-:-:S04]  /*0db0*/  UIADD3 UR5, UP1, UPT, UR5, 0x100, URZ ;  /* 0x0000010005057890 */ /* 0x000fc8000ff3e0ff */
[----:B------:R-:W-:Y:S01]  /*0dc0*/  UIADD3.X UR6, UPT, UPT, URZ, UR6, URZ, UP1, !UPT ;  /* 0x00000006ff067290 */ /* 0x000fe20008ffe4ff */
[----:B------:R-:W-:Y:S11]  /*0dd0*/  BRA.U UP0, `(.L_x_65) ;  /* 0xfffffff100d47547 */ /* 0x000ff6000b83ffff */
[----:B------:R-:W0:Y:S01]  /*0de0*/  LDC.64 R8, c[0x0][0x398] ;  /* 0x0000e600ff087b82 */ /* 0x000e220000000a00 */
[----:B------:R-:W1:Y:S01]  /*0df0*/  LDCU UR4, c[0x0][0x3a0] ;  /* 0x00007400ff0477ac */ /* 0x000e620008000800 */
[----:B0-----:R-:W-:-:S06]  /*0e00*/  IMAD.WIDE.U32 R8, R12, 0x10, R8 ;  /* 0x000000100c087825 */ /* 0x001fcc00078e0008 */
[----:B------:R-:W5:Y:S01]  /*0e10*/  LDG.E.128 R8, desc[UR12][R8.64] ;  /* 0x0000000c08087981 */ /* 0x000f62000c1e1d00 */
[----:B------:R-:W-:Y:S02]  /*0e20*/  HFMA2 R2, -RZ, RZ, 1.875, 0 ;  /* 0x3f800000ff027431 */ /* 0x000fe400000001ff */
[----:B-1----:R-:W-:Y:S01]  /*0e30*/  FMUL R0, R15, UR4 ;  /* 0x000000040f007c20 */ /* 0x002fe20008400000 */
[----:B------:R-:W-:Y:S01]  /*0e40*/  IMAD.MOV.U32 R3, RZ, RZ, 0x6af8f69c ;  /* 0x6af8f69cff037424 */ /* 0x000fe200078e00ff */
[----:B------:R-:W-:Y:S02]  /*0e50*/  BSSY.RECONVERGENT B0, `(.L_x_66) ;  /* 0x000000c000007945 */ /* 0x000fe40003800200 */
[----:B------:R-:W0:Y:S01]  /*0e60*/  FCHK P0, R0, 6.6449998796363253838e-27 ;  /* 0x14039e2700007902 */ /* 0x000e220000000000 */
[----:B------:R-:W-:-:S04]  /*0e70*/  FFMA R2, R3, -6.6449998796363253838e-27, R2 ;  /* 0x94039e2703027823 */ /* 0x000fc80000000002 */
[----:B------:R-:W-:-:S04]  /*0e80*/  FFMA R3, R2, R3, 1.50489091555644733370e+26 ;  /* 0x6af8f69c02037423 */ /* 0x000fc80000000003 */
[----:B------:R-:W-:-:S04]  /*0e90*/  FFMA R2, R0, R3, RZ ;  /* 0x0000000300027223 */ /* 0x000fc800000000ff */
[----:B------:R-:W-:-:S04]  /*0ea0*/  FFMA R15, R2, -6.6449998796363253838e-27, R0 ;  /* 0x94039e27020f7823 */ /* 0x000fc80000000000 */
[----:B------:R-:W-:Y:S01]  /*0eb0*/  FFMA R3, R3, R15, R2 ;  /* 0x0000000f03037223 */ /* 0x000fe20000000002 */
[----:B0-----:R-:W-:Y:S06]  /*0ec0*/  @!P0 BRA `(.L_x_67) ;  /* 0x0000000000108947 */ /* 0x001fec0003800000 */
[----:B------:R-:W-:Y:S02]  /*0ed0*/  MOV R3, 0x14039e27 ;  /* 0x14039e2700037802 */ /* 0x000fe40000000f00 */
[----:B------:R-:W-:-:S07]  /*0ee0*/  MOV R18, 0xf00 ;  /* 0x00000f0000127802 */ /* 0x000fce0000000f00 */
[----:B-----5:R-:W-:Y:S05]  /*0ef0*/  CALL.REL.NOINC `($__internal_7_$__cuda_sm3x_div_rn_noftz_f32_slowpath) ;  /* 0x0000001000ac7944 */ /* 0x020fea0003c00000 */
[----:B------:R-:W-:-:S07]  /*0f00*/  IMAD.MOV.U32 R3, RZ, RZ, R0 ;  /* 0x000000ffff037224 */ /* 0x000fce00078e0000 */
.L_x_67:
[----:B------:R-:W-:Y:S05]  /*0f10*/  BSYNC.RECONVERGENT B0 ;  /* 0x0000000000007941 */ /* 0x000fea0003800200 */
.L_x_66:
[----:B------:R-:W0:Y:S01]  /*0f20*/  LDCU UR4, c[0x0][0x3a0] ;  /* 0x00007400ff0477ac */ /* 0x000e220008000800 */
[----:B------:R-:W-:Y:S01]  /*0f30*/  HFMA2 R2, -RZ, RZ, 0.00097942352294921875, -0.006008148193359375 ;  /* 0x14039e27ff027431 */ /* 0x000fe200000001ff */
[----:B------:R-:W-:Y:S01]  /*0f40*/  MOV R15, 0x6af8f69c ;  /* 0x6af8f69c000f7802 */ /* 0x000fe20000000f00 */
[----:B------:R-:W-:Y:S01]  /*0f50*/  BSSY.RECONVERGENT B0, `(.L_x_68) ;  /* 0x000000e000007945 */ /* 0x000fe20003800200 */
[----:B-----5:R-:W-:-:S03]  /*0f60*/  FADD R8, R8, R3 ;  /* 0x0000000308087221 */ /* 0x020fc60000000000 */
[----:B------:R-:W-:-:S04]  /*0f70*/  FFMA R2, R15, -R2, 1 ;  /* 0x3f8000000f027423 */ /* 0x000fc80000000802 */
[----:B------:R-:W-:Y:S01]  /*0f80*/  FFMA R15, R2, R15, 1.50489091555644733370e+26 ;  /* 0x6af8f69c020f7423 */ /* 0x000fe2000000000f */
[----:B0-----:R-:W-:-:S04]  /*0f90*/  FMUL R0, R14, UR4 ;  /* 0x000000040e007c20 */ /* 0x001fc80008400000 */
[----:B------:R-:W0:Y:S01]  /*0fa0*/  FCHK P0, R0, 6.6449998796363253838e-27 ;  /* 0x14039e2700007902 */ /* 0x000e220000000000 */
[----:B------:R-:W-:-:S04]  /*0fb0*/  FFMA R2, R0, R15, RZ ;  /* 0x0000000f00027223 */ /* 0x000fc800000000ff */
[----:B------:R-:W-:-:S04]  /*0fc0*/  FFMA R14, R2, -6.6449998796363253838e-27, R0 ;  /* 0x94039e27020e7823 */ /* 0x000fc80000000000 */
[----:B------:R-:W-:Y:S01]  /*0fd0*/  FFMA R2, R15, R14, R2 ;  /* 0x0000000e0f027223 */ /* 0x000fe20000000002 */
[----:B0-----:R-:W-:Y:S06]  /*0fe0*/  @!P0 BRA `(.L_x_69) ;  /* 0x0000000000108947 */ /* 0x001fec0003800000 */
[----:B------:R-:W-:Y:S01]  /*0ff0*/  IMAD.MOV.U32 R3, RZ, RZ, 0x14039e27 ;  /* 0x14039e27ff037424 */ /* 0x000fe200078e00ff */
[----:B------:R-:W-:-:S07]  /*1000*/  MOV R18, 0x1020 ;  /* 0x0000102000127802 */ /* 0x000fce0000000f00 */
[----:B------:R-:W-:Y:S05]  /*1010*/  CALL.REL.NOINC `($__internal_7_$__cuda_sm3x_div_rn_noftz_f32_slowpath) ;  /* 0x0000001000647944 */ /* 0x000fea0003c00000 */
[----:B------:R-:W-:-:S07]  /*1020*/  MOV R2, R0 ;  /* 0x0000000000027202 */ /* 0x000fce0000000f00 */
.L_x_69:
[----:B------:R-:W-:Y:S05]  /*1030*/  BSYNC.RECONVERGENT B0 ;  /* 0x0000000000007941 */ /* 0x000fea0003800200 */
.L_x_68:
[----:B------:R-:W0:Y:S01]  /*1040*/  LDCU UR4, c[0x0][0x3a0] ;  /* 0x00007400ff0477ac */ /* 0x000e220008000800 */
[----:B------:R-:W-:Y:S02]  /*1050*/  HFMA2 R0, -RZ, RZ, 3568, -27072 ;  /* 0x6af8f69cff007431 */ /* 0x000fe400000001ff */
[----:B------:R-:W-:Y:S01]  /*1060*/  IMAD.MOV.U32 R3, RZ, RZ, 0x14039e27 ;  /* 0x14039e27ff037424 */ /* 0x000fe200078e00ff */
[----:B------:R-:W-:Y:S01]  /*1070*/  BSSY.RECONVERGENT B0, `(.L_x_70) ;  /* 0x000000f000007945 */ /* 0x000fe20003800200 */
[----:B------:R-:W-:Y:S02]  /*1080*/  FADD R9, R9, R2 ;  /* 0x0000000209097221 */ /* 0x000fe40000000000 */
        /* <DEDUP_REMOVED lines=8> */
[----:B------:R-:W-:Y:S02]  /*1110*/  MOV R0, R16 ;  /* 0x0000001000007202 */ /* 0x000fe40000000f00 */
[----:B------:R-:W-:Y:S02]  /*1120*/  MOV R3, 0x14039e27 ;  /* 0x14039e2700037802 */ /* 0x000fe40000000f00 */
[----:B------:R-:W-:-:S07]  /*1130*/  MOV R18, 0x1150 ;  /* 0x0000115000127802 */ /* 0x000fce0000000f00 */
[----:B------:R-:W-:Y:S05]  /*1140*/  CALL.REL.NOINC `($__internal_7_$__cuda_sm3x_div_rn_noftz_f32_slowpath) ;  /* 0x0000001000187944 */ /* 0x000fea0003c00000 */
[----:B------:R-:W-:-:S07]  /*1150*/  IMAD.MOV.U32 R3, RZ, RZ, R0 ;  /* 0x000000ffff037224 */ /* 0x000fce00078e0000 */
.L_x_71:
[----:B------:R-:W-:Y:S05]  /*1160*/  BSYNC.RECONVERGENT B0 ;  /* 0x0000000000007941 */ /* 0x000fea0003800200 */
.L_x_70:
[----:B------:R-:W0:Y:S01]  /*1170*/  LDCU UR4, c[0x0][0x3a0] ;  /* 0x00007400ff0477ac */ /* 0x000e220008000800 */
[----:B------:R-:W-:Y:S01]  /*1180*/  FADD R13, R4, 1 ;  /* 0x3f800000040d7421 */ /* 0x000fe20000000000 */
[----:B------:R-:W-:Y:S01]  /*1190*/  BSSY.RECONVERGENT B0, `(.L_x_72) ;  /* 0x0000036000007945 */ /* 0x000fe20003800200 */
[----:B------:R-:W-:Y:S02]  /*11a0*/  FADD R10, R10, R3 ;  /* 0x000000030a0a7221 */ /* 0x000fe40000000000 */
[----:B0-----:R-:W-:-:S04]  /*11b0*/  FFMA R0, R8, UR4, R13 ;  /* 0x0000000408007c23 */ /* 0x001fc8000800000d */
[C---:B------:R-:W-:Y:S01]  /*11c0*/  FADD R3, |R0|.reuse, -RZ ;  /* 0x800000ff00037221 */ /* 0x040fe20000000200 */
[----:B------:R-:W-:-:S13]  /*11d0*/  FSETP.GEU.AND P0, PT, |R0|, 1, PT ;  /* 0x3f8000000000780b */ /* 0x000fda0003f0e200 */
[----:B------:R-:W-:Y:S05]  /*11e0*/  @!P0 BRA `(.L_x_73) ;  /* 0x0000000000c08947 */ /* 0x000fea0003800000 */
[----:B------:R-:W-:-:S13]  /*11f0*/  FSETP.GTU.AND P0, PT, R3, 8388608, PT ;  /* 0x4b0000000300780b */ /* 0x000fda0003f0c000 */
[----:B------:R-:W-:Y:S05]  /*1200*/  @P0 BRA `(.L_x_74) ;  /* 0x0000000000540947 */ /* 0x000fea0003800000 */
[----:B------:R-:W0:Y:S01]  /*1210*/  FRND.TRUNC R2, R3 ;  /* 0x0000000300027307 */ /* 0x000e22000020d000 */
[----:B------:R-:W-:Y:S01]  /*1220*/  BSSY.RECONVERGENT B1, `(.L_x_75) ;  /* 0x0000011000017945 */ /* 0x000fe20003800200 */
[----:B0-----:R-:W-:-:S05]  /*1230*/  FADD R4, R3, -R2 ;  /* 0x8000000203047221 */ /* 0x001fca0000000000 */
[----:B------:R-:W-:-:S13]  /*1240*/  ISETP.GE.U32.AND P0, PT, R4, 0x3f800000, PT ;  /* 0x3f8000000400780c */ /* 0x000fda0003f06070 */
[----:B------:R-:W-:Y:S05]  /*1250*/  @!P0 BRA `(.L_x_76) ;  /* 0x0000000000348947 */ /* 0x000fea0003800000 */
[----:B------:R-:W-:-:S04]  /*1260*/  ISETP.GE.U32.AND P0, PT, R4, -0x7fffffff, PT ;  /* 0x800000010400780c */ /* 0x000fc80003f06070 */
[----:B------:R-:W-:-:S09]  /*1270*/  FSETP.GEU.OR P1, PT, R4, -1, !P0 ;  /* 0xbf8000000400780b */ /* 0x000fd2000472e400 */
[----:B------:R-:W-:-:S04]  /*1280*/  @P0 FADD R13, R2, -1 ;  /* 0xbf800000020d0421 */ /* 0x000fc80000000000 */
[----:B------:R-:W-:-:S05]  /*1290*/  @!P1 FADD R13, R13, -1 ;  /* 0xbf8000000d0d9421 */ /* 0x000fca0000000000 */
[----:B------:R-:W-:Y:S01]  /*12a0*/  @P0 MOV R2, R13 ;  /* 0x0000000d00020202 */ /* 0x000fe20000000f00 */
[----:B------:R-:W-:Y:S06]  /*12b0*/  @P0 BRA `(.L_x_76) ;  /* 0x00000000001c0947 */ /* 0x000fec0003800000 */
[----:B------:R-:W-:Y:S01]  /*12c0*/  FSETP.GE.AND P0, PT, R4, 2, PT ;  /* 0x400000000400780b */ /* 0x000fe20003f06000 */
[----:B------:R-:W-:-:S12]  /*12d0*/  FADD R2, R2, 1 ;  /* 0x3f80000002027421 */ /* 0x000fd80000000000 */
[----:B------:R-:W-:-:S05]  /*12e0*/  @P0 FADD R4, R4, -3 ;  /* 0xc040000004040421 */ /* 0x000fca0000000000 */
[----:B------:R-:W-:Y:S01]  /*12f0*/  FSETP.GE.AND P1, PT, R4, RZ, P0 ;  /* 0x000000ff0400720b */ /* 0x000fe20000726000 */
[----:B------:R-:W-:-:S12]  /*1300*/  @P0 FADD R4, R2, 1 ;  /* 0x3f80000002040421 */ /* 0x000fd80000000000 */
[----:B------:R-:W-:-:S05]  /*1310*/  @P1 FADD R4, R4, 1 ;  /* 0x3f80000004041421 */ /* 0x000fca0000000000 */
[----:B------:R-:W-:-:S07]  /*1320*/  @P0 MOV R2, R4 ;  /* 0x0000000400020202 */ /* 0x000fce0000000f00 */
.L_x_76:
[----:B------:R-:W-:Y:S05]  /*1330*/  BSYNC.RECONVERGENT B1 ;  /* 0x0000000000017941 */ /* 0x000fea0003800200 */
.L_x_75:
[----:B------:R-:W-:Y:S01]  /*1340*/  FADD R3, R3, -R2 ;  /* 0x8000000203037221 */ /* 0x000fe20000000000 */
[----:B------:R-:W-:Y:S06]  /*1350*/  BRA `(.L_x_73) ;  /* 0x0000000000647947 */ /* 0x000fec0003800000 */
.L_x_74:
[C---:B------:R-:W-:Y:S01]  /*1360*/  LOP3.LUT R2, R3.reuse, 0xff800000, RZ, 0xc0, !PT ;  /* 0xff80000003027812 */ /* 0x040fe200078ec0ff */
[----:B------:R-:W-:Y:S01]  /*1370*/  BSSY.RECONVERGENT B1, `(.L_x_77) ;  /* 0x0000015000017945 */ /* 0x000fe20003800200 */
[C---:B------:R-:W-:Y:S02]  /*1380*/  ISETP.GT.U32.AND P0, PT, R3.reuse, 0x7f7fffff, PT ;  /* 0x7f7fffff0300780c */ /* 0x040fe40003f04070 */
[----:B------:R-:W-:Y:S01]  /*1390*/  MOV R15, 0x7fffffff ;  /* 0x7fffffff000f7802 */ /* 0x000fe20000000f00 */
[----:B------:R-:W-:Y:S01]  /*13a0*/  VIADD R4, R2, 0xc0800000 ;  /* 0xc080000002047836 */ /* 0x000fe20000000000 */
[----:B------:R-:W-:Y:S02]  /*13b0*/  LOP3.LUT R2, R3, 0x7fffff, RZ, 0xc0, !PT ;  /* 0x007fffff03027812 */ /* 0x000fe400078ec0ff */
[----:B------:R-:W-:Y:S02]  /*13c0*/  FSEL R15, R15, 8388608, P0 ;  /* 0x4b0000000f0f7808 */ /* 0x000fe40000000000 */
[----:B------:R-:W-:-:S02]  /*13d0*/  ISETP.NE.AND P1, PT, R4, RZ, PT ;  /* 0x000000ff0400720c */ /* 0x000fc40003f25270 */
[----:B------:R-:W-:-:S11]  /*13e0*/  LOP3.LUT R2, R2, 0x3f800000, RZ, 0xfc, !PT ;  /* 0x3f80000002027812 */ /* 0x000fd600078efcff */
[----:B------:R-:W-:Y:S05]  /*13f0*/  @!P1 BRA `(.L_x_78) ;  /* 0x0000000000309947 */ /* 0x000fea0003800000 */
.L_x_79:
[----:B------:R-:W-:-:S04]  /*1400*/  VIMNMX.U32 R3, PT, PT, R4, 0xb800000, PT ;  /* 0x0b80000004037848 */ /* 0x000fc80003fe0000 */
[----:B------:R-:W-:Y:S01]  /*1410*/  IADD3 R2, PT, PT, R3, R2, RZ ;  /* 0x0000000203027210 */ /* 0x000fe20007ffe0ff */
[----:B------:R-:W-:-:S04]  /*1420*/  IMAD.IADD R4, R4, 0x1, -R3 ;  /* 0x0000000104047824 */ /* 0x000fc800078e0a03 */
[----:B------:R-:W-:Y:S01]  /*1430*/  FADD R13, R2, -R2 ;  /* 0x80000002020d7221 */ /* 0x000fe20000000000 */
[----:B------:R-:W-:-:S03]  /*1440*/  ISETP.NE.AND P1, PT, R4, RZ, PT ;  /* 0x000000ff0400720c */ /* 0x000fc60003f25270 */
[----:B------:R-:W-:-:S04]  /*1450*/  FADD R13, R2, R13 ;  /* 0x0000000d020d7221 */ /* 0x000fc80000000000 */
[----:B------:R-:W-:-:S04]  /*1460*/  FADD R14, R2, -R13 ;  /* 0x8000000d020e7221 */ /* 0x000fc80000000000 */
[----:B------:R-:W-:-:S04]  /*1470*/  FFMA.RZ R14, R14, 1, R13 ;  /* 0x3f8000000e0e7823 */ /* 0x000fc8000000c00d */
[----:B------:R-:W0:Y:S02]  /*1480*/  FRND.TRUNC R13, R14 ;  /* 0x0000000e000d7307 */ /* 0x000e24000020d000 */
[----:B0-----:R-:W-:-:S05]  /*1490*/  FADD R2, R2, -R13 ;  /* 0x8000000d02027221 */ /* 0x001fca0000000000 */
[----:B------:R-:W-:-:S13]  /*14a0*/  ISETP.NE.AND P0, PT, R2, RZ, PT ;  /* 0x000000ff0200720c */ /* 0x000fda0003f05270 */
[----:B------:R-:W-:Y:S05]  /*14b0*/  @P0 BRA P1, `(.L_x_79) ;  /* 0xfffffffc00d00947 */ /* 0x000fea000083ffff */
.L_x_78:
[----:B------:R-:W-:Y:S05]  /*14c0*/  BSYNC.RECONVERGENT B1 ;  /* 0x0000000000017941 */ /* 0x000fea0003800200 */
.L_x_77:
[----:B------:R-:W-:-:S04]  /*14d0*/  FMUL R2, R2, 1.1920928955078125e-07 ;  /* 0x3400000002027820 */ /* 0x000fc80000400000 */
[----:B------:R-:W-:-:S07]  /*14e0*/  FMUL R3, R15, R2 ;  /* 0x000000020f037220 */ /* 0x000fce0000400000 */
.L_x_73:
[----:B------:R-:W-:Y:S05]  /*14f0*/  BSYNC.RECONVERGENT B0 ;  /* 0x0000000000007941 */ /* 0x000fea0003800200 */
.L_x_72:
[----:B------:R-:W-:Y:S01]  /*1500*/  FADD R2, R5, 1 ;  /* 0x3f80000005027421 */ /* 0x000fe20000000000 */
[C---:B------:R-:W-:Y:S01]  /*1510*/  FSETP.NAN.AND P0, PT, |R3|.reuse, |R3|, PT ;  /* 0x400000030300720b */ /* 0x040fe20003f08200 */
[----:B------:R-:W-:Y:S01]  /*1520*/  BSSY.RECONVERGENT B0, `(.L_x_80) ;  /* 0x0000037000007945 */ /* 0x000fe20003800200 */
[----:B------:R-:W-:Y:S01]  /*1530*/  LOP3.LUT R4, R3, 0x80000000, R0, 0xb8, !PT ;  /* 0x8000000003047812 */ /* 0x000fe200078eb800 */
[----:B------:R-:W-:-:S03]  /*1540*/  FFMA R2, R9, UR4, R2 ;  /* 0x0000000409027c23 */ /* 0x000fc60008000002 */
[----:B------:R-:W-:Y:S01]  /*1550*/  FSEL R4, R3, R4, P0 ;  /* 0x0000000403047208 */ /* 0x000fe20000000000 */
        /* <DEDUP_REMOVED lines=23> */
.L_x_84:
[----:B------:R-:W-:Y:S05]  /*16d0*/  BSYNC.RECONVERGENT B1 ;  /* 0x0000000000017941 */ /* 0x000fea0003800200 */
.L_x_83:
[----:B------:R-:W-:Y:S01]  /*16e0*/  FADD R5, R5, -R0 ;  /* 0x8000000005057221 */ /* 0x000fe20000000000 */
[----:B------:R-:W-:Y:S06]  /*16f0*/  BRA `(.L_x_81) ;  /* 0x0000000000647947 */ /* 0x000fec0003800000 */
.L_x_82:
        /* <DEDUP_REMOVED lines=10> */
.L_x_87:
        /* <DEDUP_REMOVED lines=12> */
.L_x_86:
[----:B------:R-:W-:Y:S05]  /*1860*/  BSYNC.RECONVERGENT B1 ;  /* 0x0000000000017941 */ /* 0x000fea0003800200 */
.L_x_85:
[----:B------:R-:W-:-:S04]  /*1870*/  FMUL R0, R0, 1.1920928955078125e-07 ;  /* 0x3400000000007820 */ /* 0x000fc80000400000 */
[----:B------:R-:W-:-:S07]  /*1880*/  FMUL R5, R15, R0 ;  /* 0x000000000f057220 */ /* 0x000fce0000400000 */
.L_x_81:
[----:B------:R-:W-:Y:S05]  /*1890*/  BSYNC.RECONVERGENT B0 ;  /* 0x0000000000007941 */ /* 0x000fea0003800200 */
.L_x_80:
        /* <DEDUP_REMOVED lines=29> */
.L_x_92:
[----:B------:R-:W-:Y:S05]  /*1a70*/  BSYNC.RECONVERGENT B1 ;  /* 0x0000000000017941 */ /* 0x000fea0003800200 */
.L_x_91:
[----:B------:R-:W-:Y:S01]  /*1a80*/  FADD R17, R17, -R2 ;  /* 0x8000000211117221 */ /* 0x000fe20000000000 */
[----:B------:R-:W-:Y:S06]  /*1a90*/  BRA `(.L_x_89) ;  /* 0x0000000000647947 */ /* 0x000fec0003800000 */
.L_x_90:
[C---:B------:R-:W-:Y:S01]  /*1aa0*/  LOP3.LUT R2, R17.reuse, 0xff800000, RZ, 0xc0, !PT ;  /* 0xff80000011027812 */ /* 0x040fe200078ec0ff */
[----:B------:R-:W-:Y:S01]  /*1ab0*/  BSSY.RECONVERGENT B1, `(.L_x_93) ;  /* 0x0000015000017945 */ /* 0x000fe20003800200 */
[----:B------:R-:W-:-:S03]  /*1ac0*/  ISETP.GT.U32.AND P0, PT, R17, 0x7f7fffff, PT ;  /* 0x7f7fffff1100780c */ /* 0x000fc60003f04070 */
[----:B------:R-:W-:Y:S01]  /*1ad0*/  VIADD R3, R2, 0xc0800000 ;  /* 0xc080000002037836 */ /* 0x000fe20000000000 */
[----:B------:R-:W-:Y:S02]  /*1ae0*/  LOP3.LUT R2, R17, 0x7fffff, RZ, 0xc0, !PT ;  /* 0x007fffff11027812 */ /* 0x000fe400078ec0ff */
[----:B------:R-:W-:Y:S02]  /*1af0*/  MOV R17, 0x7fffffff ;  /* 0x7fffffff00117802 */ /* 0x000fe40000000f00 */
[----:B------:R-:W-:Y:S02]  /*1b00*/  ISETP.NE.AND P1, PT, R3, RZ, PT ;  /* 0x000000ff0300720c */ /* 0x000fe40003f25270 */
[----:B------:R-:W-:Y:S02]  /*1b10*/  LOP3.LUT R2, R2, 0x3f800000, RZ, 0xfc, !PT ;  /* 0x3f80000002027812 */ /* 0x000fe400078efcff */
[----:B------:R-:W-:-:S09]  /*1b20*/  FSEL R17, R17, 8388608, P0 ;  /* 0x4b00000011117808 */ /* 0x000fd20000000000 */
[----:B------:R-:W-:Y:S05]  /*1b30*/  @!P1 BRA `(.L_x_94) ;  /* 0x0000000000309947 */ /* 0x000fea0003800000 */
.L_x_95:
        /* <DEDUP_REMOVED lines=12> */
.L_x_94:
[----:B------:R-:W-:Y:S05]  /*1c00*/  BSYNC.RECONVERGENT B1 ;  /* 0x0000000000017941 */ /* 0x000fea0003800200 */
.L_x_93:
[----:B------:R-:W-:-:S04]  /*1c10*/  FMUL R2, R2, 1.1920928955078125e-07 ;  /* 0x3400000002027820 */ /* 0x000fc80000400000 */
[----:B------:R-:W-:-:S07]  /*1c20*/  FMUL R17, R17, R2 ;  /* 0x0000000211117220 */ /* 0x000fce0000400000 */
.L_x_89:
[----:B------:R-:W-:Y:S05]  /*1c30*/  BSYNC.RECONVERGENT B0 ;  /* 0x0000000000007941 */ /* 0x000fea0003800200 */
.L_x_88:
[----:B------:R-:W0:Y:S01]  /*1c40*/  LDC.64 R2, c[0x0][0x380] ;  /* 0x0000e000ff027b82 */ /* 0x000e220000000a00 */
[C---:B------:R-:W-:Y:S02]  /*1c50*/  FSETP.NAN.AND P0, PT, |R17|.reuse, |R17|, PT ;  /* 0x400000111100720b */ /* 0x040fe40003f08200 */
[----:B------:R-:W-:-:S04]  /*1c60*/  LOP3.LUT R6, R17, 0x80000000, R0, 0xb8, !PT ;  /* 0x8000000011067812 */ /* 0x000fc800078eb800 */
[----:B------:R-:W-:Y:S01]  /*1c70*/  FSEL R6, R17, R6, P0 ;  /* 0x0000000611067208 */ /* 0x000fe20000000000 */
[----:B------:R-:W1:Y:S01]  /*1c80*/  LDC.64 R14, c[0x0][0x388] ;  /* 0x0000e200ff0e7b82 */ /* 0x000e620000000a00 */
[----:B0-----:R-:W-:-:S05]  /*1c90*/  IMAD.WIDE.U32 R2, R12, 0x10, R2 ;  /* 0x000000100c027825 */ /* 0x001fca00078e0002 */
[----:B------:R-:W-:Y:S01]  /*1ca0*/  STG.E.128 desc[UR12][R2.64], R4 ;  /* 0x0000000402007986 */ /* 0x000fe2000c101d0c */
[----:B-1----:R-:W-:-:S05]  /*1cb0*/  IMAD.WIDE.U32 R12, R12, 0x10, R14 ;  /* 0x000000100c0c7825 */ /* 0x002fca00078e000e */
[----:B------:R-:W-:Y:S01]  /*1cc0*/  STG.E.128 desc[UR12][R12.64], R8 ;  /* 0x000000080c007986 */ /* 0x000fe2000c101d0c */
[----:B------:R-:W-:Y:S05]  /*1cd0*/  EXIT ;  /* 0x000000000000794d */ /* 0x000fea0003800000 */
        .weak           $__internal_5_$__cuda_sm20_rcp_rn_f32_slowpath
        .type           $__internal_5_$__cuda_sm20_rcp_rn_f32_slowpath,@function
        .size           $__internal_5_$__cuda_sm20_rcp_rn_f32_slowpath,($__internal_6_$__cuda_sm20_sqrt_rn_f32_slowpath - $__internal_5_$__cuda_sm20_rcp_rn_f32_slowpath)
$__internal_5_$__cuda_sm20_rcp_rn_f32_slowpath:
[----:B------:R-:W-:Y:S01]  /*1ce0*/  SHF.L.U32 R2, R0, 0x1, RZ ;  /* 0x0000000100027819 */ /* 0x000fe200000006ff */
[----:B------:R-:W-:Y:S03]  /*1cf0*/  BSSY.RECONVERGENT B2, `(.L_x_96) ;  /* 0x0000030000027945 */ /* 0x000fe60003800200 */
        /* <DEDUP_REMOVED lines=13> */
.L_x_97:
[----:B------:R-:W-:-:S05]  /*1dd0*/  VIADD R19, R2, 0xffffff03 ;  /* 0xffffff0302137836 */ /* 0x000fca0000000000 */
[----:B------:R-:W-:-:S13]  /*1de0*/  ISETP.GT.U32.AND P0, PT, R19, 0x1, PT ;  /* 0x000000011300780c */ /* 0x000fda0003f04070 */
[----:B------:R-:W-:Y:S05]  /*1df0*/  @P0 BRA `(.L_x_99) ;  /* 0x0000000000780947 */ /* 0x000fea0003800000 */
[----:B------:R-:W-:Y:S01]  /*1e00*/  LOP3.LUT R20, R0, 0x7fffff, RZ, 0xc0, !PT ;  /* 0x007fffff00147812 */ /* 0x000fe200078ec0ff */
[----:B------:R-:W-:-:S03]  /*1e10*/  HFMA2 R24, -RZ, RZ, 0, 1.78813934326171875e-07 ;  /* 0x00000003ff187431 */ /* 0x000fc600000001ff */
        /* <DEDUP_REMOVED lines=11> */
[----:B------:R-:W-:Y:S02]  /*1ed0*/  LOP3.LUT R20, R25, R22, RZ, 0xc0, !PT ;  /* 0x0000001619147212 */ /* 0x000fe400078ec0ff */
[----:B------:R-:W-:-:S02]  /*1ee0*/  IADD3 R21, PT, PT, -R21, RZ, RZ ;  /* 0x000000ff15157210 */ /* 0x000fc40007ffe1ff */
[-C--:B------:R-:W-:Y:S02]  /*1ef0*/  SHF.R.U32.HI R20, RZ, R19.reuse, R20 ;  /* 0x00000013ff147219 */ /* 0x080fe40000011614 */
[----:B------:R-:W-:Y:S02]  /*1f00*/  LOP3.LUT P1, RZ, R21, R19, R22, 0xf8, !PT ;  /* 0x0000001315ff7212 */ /* 0x000fe4000782f816 */
[C---:B------:R-:W-:Y:S02]  /*1f10*/  LOP3.LUT P0, RZ, R20.reuse, 0x1, RZ, 0xc0, !PT ;  /* 0x0000000114ff7812 */ /* 0x040fe4000780c0ff */
[----:B------:R-:W-:-:S04]  /*1f20*/  LOP3.LUT P2, RZ, R20, 0x2, RZ, 0xc0, !PT ;  /* 0x0000000214ff7812 */ /* 0x000fc8000784c0ff */
[----:B------:R-:W-:Y:S02]  /*1f30*/  PLOP3.LUT P0, PT, P0, P1, P2, 0xe0, 0x0 ;  /* 0x000000000000781c */ /* 0x000fe40000703c20 */
[----:B------:R-:W-:Y:S02]  /*1f40*/  LOP3.LUT P1, RZ, R0, 0x7fffff, RZ, 0xc0, !PT ;  /* 0x007fffff00ff7812 */ /* 0x000fe4000782c0ff */
[----:B------:R-:W-:-:S05]  /*1f50*/  SEL R19, RZ, 0x1, !P0 ;  /* 0x00000001ff137807 */ /* 0x000fca0004000000 */
[----:B------:R-:W-:-:S05]  /*1f60*/  IMAD.MOV R19, RZ, RZ, -R19 ;  /* 0x000000ffff137224 */ /* 0x000fca00078e0a13 */
[----:B------:R-:W-:Y:S02]  /*1f70*/  ISETP.GE.AND P0, PT, R19, RZ, PT ;  /* 0x000000ff1300720c */ /* 0x000fe40003f06270 */
[----:B------:R-:W-:-:S04]  /*1f80*/  IADD3 R19, PT, PT, R2, -0xfc, RZ ;  /* 0xffffff0402137810 */ /* 0x000fc80007ffe0ff */
[----:B------:R-:W-:-:S07]  /*1f90*/  SHF.R.U32.HI R19, RZ, R19, R22 ;  /* 0x00000013ff137219 */ /* 0x000fce0000011616 */
[----:B------:R-:W-:-:S05]  /*1fa0*/  @!P0 IADD3 R19, PT, PT, R19, 0x1, RZ ;  /* 0x0000000113138810 */ /* 0x000fca0007ffe0ff */
[----:B------:R-:W-:-:S05]  /*1fb0*/  @!P1 IMAD.SHL.U32 R19, R19, 0x2, RZ ;  /* 0x0000000213139824 */ /* 0x000fca00078e00ff */
[----:B------:R-:W-:Y:S01]  /*1fc0*/  LOP3.LUT R19, R19, 0x80000000, R0, 0xf8, !PT ;  /* 0x8000000013137812 */ /* 0x000fe200078ef800 */
[----:B------:R-:W-:Y:S06]  /*1fd0*/  BRA `(.L_x_98) ;  /* 0x0000000000047947 */ /* 0x000fec0003800000 */
.L_x_99:
[----:B------:R0:W1:Y:S02]  /*1fe0*/  MUFU.RCP R19, R0 ;  /* 0x0000000000137308 */ /* 0x0000640000001000 */
.L_x_98:
[----:B------:R-:W-:Y:S05]  /*1ff0*/  BSYNC.RECONVERGENT B2 ;  /* 0x0000000000027941 */ /* 0x000fea0003800200 */
.L_x_96:
[----:B-1----:R-:W-:Y:S01]  /*2000*/  MOV R2, R19 ;  /* 0x0000001300027202 */ /* 0x002fe20000000f00 */
[----:B------:R-:W-:-:S04]  /*2010*/  HFMA2 R19, -RZ, RZ, 0, 0 ;  /* 0x00000000ff137431 */ /* 0x000fc800000001ff */
[----:B0-----:R-:W-:Y:S05]  /*2020*/  RET.REL.NODEC R18 `(_Z10moveBodiesP6float4S0_S0_S0_f) ;  /* 0xffffffdc12f47950 */ /* 0x001fea0003c3ffff */
        .weak           $__internal_6_$__cuda_sm20_sqrt_rn_f32_slowpath
        .type           $__internal_6_$__cuda_sm20_sqrt_rn_f32_slowpath,@function
        .size           $__internal_6_$__cuda_sm20_sqrt_rn_f32_slowpath,($__internal_7_$__cuda_sm3x_div_rn_noftz_f32_slowpath - $__internal_6_$__cuda_sm20_sqrt_rn_f32_slowpath)
$__internal_6_$__cuda_sm20_sqrt_rn_f32_slowpath:
[----:B------:R-:W-:-:S13]  /*2030*/  LOP3.LUT P0, RZ, R3, 0x7fffffff, RZ, 0xc0, !PT ;  /* 0x7fffffff03ff7812 */ /* 0x000fda000780c0ff */
[----:B------:R-:W-:Y:S01]  /*2040*/  @!P0 IMAD.MOV.U32 R2, RZ, RZ, R3 ;  /* 0x000000ffff028224 */ /* 0x000fe200078e0003 */
[----:B------:R-:W-:Y:S06]  /*2050*/  @!P0 BRA `(.L_x_100) ;  /* 0x0000000000448947 */ /* 0x000fec0003800000 */
[----:B------:R-:W-:Y:S02]  /*2060*/  FSETP.GEU.FTZ.AND P0, PT, R3, RZ, PT ;  /* 0x000000ff0300720b */ /* 0x000fe40003f1e000 */
[----:B------:R-:W-:-:S11]  /*2070*/  MOV R0, R3 ;  /* 0x0000000300007202 */ /* 0x000fd60000000f00 */
        /* <DEDUP_REMOVED lines=9> */
[----:B------:R-:W-:-:S03]  /*2110*/  @P0 FMUL.FTZ R19, R19, 0.5 ;  /* 0x3f00000013130820 */ /* 0x000fc60000410000 */
[----:B------:R-:W-:-:S04]  /*2120*/  @P0 FADD.FTZ R2, -R21, -RZ ;  /* 0x800000ff15020221 */ /* 0x000fc80000010100 */
[----:B------:R-:W-:Y:S01]  /*2130*/  @P0 FFMA R20, R21, R2, R18 ;  /* 0x0000000215140223 */ /* 0x000fe20000000012 */
[----:B------:R-:W-:-:S03]  /*2140*/  @!P0 IMAD.MOV.U32 R2, RZ, RZ, R0 ;  /* 0x000000ffff028224 */ /* 0x000fc600078e0000 */
[----:B------:R-:W-:-:S04]  /*2150*/  @P0 FFMA R19, R20, R19, R21 ;  /* 0x0000001314130223 */ /* 0x000fc80000000015 */
[----:B------:R-:W-:-:S07]  /*2160*/  @P0 FMUL.FTZ R2, R19, 2.3283064365386962891e-10 ;  /* 0x2f80000013020820 */ /* 0x000fce0000410000 */
.L_x_100:
[----:B------:R-:W-:Y:S01]  /*2170*/  MOV R18, R22 ;  /* 0x0000001600127202 */ /* 0x000fe20000000f00 */
[----:B------:R-:W-:Y:S01]  /*2180*/  IMAD.MOV.U32 R19, RZ, RZ, 0x0 ;  /* 0x00000000ff137424 */ /* 0x000fe200078e00ff */
[----:B------:R-:W-:-:S03]  /*2190*/  MOV R0, R2 ;  /* 0x0000000200007202 */ /* 0x000fc60000000f00 */
[----:B------:R-:W-:Y:S05]  /*21a0*/  RET.REL.NODEC R18 `(_Z10moveBodiesP6float4S0_S0_S0_f) ;  /* 0xffffffdc12947950 */ /* 0x000fea0003c3ffff */
        .weak           $__internal_7_$__cuda_sm3x_div_rn_noftz_f32_slowpath
        .type           $__internal_7_$__cuda_sm3x_div_rn_noftz_f32_slowpath,@function
        .size           $__internal_7_$__cuda_sm3x_div_rn_noftz_f32_slowpath,(.L_x_120 - $__internal_7_$__cuda_sm3x_div_rn_noftz_f32_slowpath)
$__internal_7_$__cuda_sm3x_div_rn_noftz_f32_slowpath:
[----:B------:R-:W-:Y:S01]  /*21b0*/  SHF.R.U32.HI R2, RZ, 0x17, R3 ;  /* 0x00000017ff027819 */ /* 0x000fe20000011603 */
[----:B------:R-:W-:Y:S01]  /*21c0*/  BSSY.RECONVERGENT B2, `(.L_x_101) ;  /* 0x0000062000027945 */ /* 0x000fe20003800200 */
[----:B------:R-:W-:Y:S02]  /*21d0*/  SHF.R.U32.HI R21, RZ, 0x17, R0 ;  /* 0x00000017ff157819 */ /* 0x000fe40000011600 */
[----:B------:R-:W-:Y:S02]  /*21e0*/  LOP3.LUT R2, R2, 0xff, RZ, 0xc0, !PT ;  /* 0x000000ff02027812 */ /* 0x000fe400078ec0ff */
[----:B------:R-:W-:Y:S02]  /*21f0*/  LOP3.LUT R21, R21, 0xff, RZ, 0xc0, !PT ;  /* 0x000000ff15157812 */ /* 0x000fe400078ec0ff */
[----:B------:R-:W-:Y:S02]  /*2200*/  IADD3 R22, PT, PT, R2, -0x1, RZ ;  /* 0xffffffff02167810 */ /* 0x000fe40007ffe0ff */
[----:B------:R-:W-:-:S02]  /*2210*/  IADD3 R20, PT, PT, R21, -0x1, RZ ;  /* 0xffffffff15147810 */ /* 0x000fc40007ffe0ff */
[----:B------:R-:W-:-:S04]  /*2220*/  ISETP.GT.U32.AND P0, PT, R22, 0xfd, PT ;  /* 0x000000fd1600780c */ /* 0x000fc80003f04070 */
[----:B------:R-:W-:-:S13]  /*2230*/  ISETP.GT.U32.OR P0, PT, R20, 0xfd, P0 ;  /* 0x000000fd1400780c */ /* 0x000fda0000704470 */
[----:B------:R-:W-:Y:S01]  /*2240*/  @!P0 IMAD.MOV.U32 R19, RZ, RZ, RZ ;  /* 0x000000ffff138224 */ /* 0x000fe200078e00ff */
        /* <DEDUP_REMOVED lines=20> */
[----:B------:R-:W-:Y:S01]  /*2390*/  @!P0 FFMA R0, R0, 1.84467440737095516160e+19, RZ ;  /* 0x5f80000000008823 */ /* 0x000fe200000000ff */
[----:B------:R-:W-:Y:S01]  /*23a0*/  @!P0 MOV R19, 0xffffffc0 ;  /* 0xffffffc000138802 */ /* 0x000fe20000000f00 */
[----:B------:R-:W-:-:S04]  /*23b0*/  @!P1 FFMA R3, R3, 1.84467440737095516160e+19, RZ ;  /* 0x5f80000003039823 */ /* 0x000fc800000000ff */
[----:B------:R-:W-:-:S07]  /*23c0*/  @!P1 VIADD R19, R19, 0x40 ;  /* 0x0000004013139836 */ /* 0x000fce0000000000 */
.L_x_102:
[----:B------:R-:W-:Y:S01]  /*23d0*/  LEA R20, R2, 0xc0800000, 0x17 ;  /* 0xc080000002147811 */ /* 0x000fe200078eb8ff */
[----:B------:R-:W-:Y:S01]  /*23e0*/  BSSY.RECONVERGENT B3, `(.L_x_107) ;  /* 0x0000036000037945 */ /* 0x000fe20003800200 */
[----:B------:R-:W-:Y:S02]  /*23f0*/  IADD3 R21, PT, PT, R21, -0x7f, RZ ;  /* 0xffffff8115157810 */ /* 0x000fe40007ffe0ff */
[----:B------:R-:W-:-:S03]  /*2400*/  IADD3 R22, PT, PT, -R20, R3, RZ ;  /* 0x0000000314167210 */ /* 0x000fc60007ffe1ff */
[C---:B------:R-:W-:Y:S01]  /*2410*/  IMAD R0, R21.reuse, -0x800000, R0 ;  /* 0xff80000015007824 */ /* 0x040fe200078e0200 */
[----:B------:R0:W1:Y:S01]  /*2420*/  MUFU.RCP R20, R22 ;  /* 0x0000001600147308 */ /* 0x0000620000001000 */
[----:B------:R-:W-:Y:S01]  /*2430*/  FADD.FTZ R3, -R22, -RZ ;  /* 0x800000ff16037221 */ /* 0x000fe20000010100 */
[----:B0-----:R-:W-:-:S05]  /*2440*/  IADD3 R22, PT, PT, R21, 0x7f, -R2 ;  /* 0x0000007f15167810 */ /* 0x001fca0007ffe802 */
[----:B------:R-:W-:Y:S02]  /*2450*/  IMAD.IADD R22, R22, 0x1, R19 ;  /* 0x0000000116167824 */ /* 0x000fe400078e0213 */
[----:B-1----:R-:W-:-:S04]  /*2460*/  FFMA R23, R20, R3, 1 ;  /* 0x3f80000014177423 */ /* 0x002fc80000000003 */
        /* <DEDUP_REMOVED lines=8> */
[----:B------:R-:W-:-:S04]  /*24f0*/  IADD3 R2, PT, PT, R2, R22, RZ ;  /* 0x0000001602027210 */ /* 0x000fc80007ffe0ff */
[----:B------:R-:W-:-:S04]  /*2500*/  IADD3 R19, PT, PT, R2, -0x1, RZ ;  /* 0xffffffff02137810 */ /* 0x000fc80007ffe0ff */
        /* <DEDUP_REMOVED lines=10> */
[C---:B------:R-:W-:Y:S02]  /*25b0*/  ISETP.NE.AND P2, PT, R2.reuse, RZ, PT ;  /* 0x000000ff0200720c */ /* 0x040fe40003f45270 */
[----:B------:R-:W-:Y:S02]  /*25c0*/  ISETP.NE.AND P1, PT, R2, RZ, PT ;  /* 0x000000ff0200720c */ /* 0x000fe40003f25270 */
[----:B------:R-:W-:Y:S01]  /*25d0*/  LOP3.LUT R21, R19, 0x7fffff, RZ, 0xc0, !PT ;  /* 0x007fffff13157812 */ /* 0x000fe200078ec0ff */
[CCC-:B------:R-:W-:Y:S01]  /*25e0*/  FFMA.RP R19, R20.reuse, R0.reuse, R23.reuse ;  /* 0x0000000014137223 */ /* 0x1c0fe20000008017 */
[----:B------:R-:W-:Y:S01]  /*25f0*/  FFMA.RM R0, R20, R0, R23 ;  /* 0x0000000014007223 */ /* 0x000fe20000004017 */
[C---:B------:R-:W-:Y:S01]  /*2600*/  VIADD R20, R2.reuse, 0x20 ;  /* 0x0000002002147836 */ /* 0x040fe20000000000 */
[----:B------:R-:W-:Y:S02]  /*2610*/  LOP3.LUT R21, R21, 0x800000, RZ, 0xfc, !PT ;  /* 0x0080000015157812 */ /* 0x000fe400078efcff */
[----:B------:R-:W-:-:S02]  /*2620*/  IADD3 R2, PT, PT, -R2, RZ, RZ ;  /* 0x000000ff02027210 */ /* 0x000fc40007ffe1ff */
        /* <DEDUP_REMOVED lines=13> */
.L_x_109:
[----:B------:R-:W-:-:S04]  /*2700*/  LOP3.LUT R3, R3, 0x80000000, RZ, 0xc0, !PT ;  /* 0x8000000003037812 */ /* 0x000fc800078ec0ff */
[----:B------:R-:W-:Y:S01]  /*2710*/  LOP3.LUT R3, R3, 0x7f800000, RZ, 0xfc, !PT ;  /* 0x7f80000003037812 */ /* 0x000fe200078efcff */
[----:B------:R-:W-:Y:S06]  /*2720*/  BRA `(.L_x_110) ;  /* 0x0000000000047947 */ /* 0x000fec0003800000 */
.L_x_108:
[----:B------:R-:W-:-:S07]  /*2730*/  IMAD R3, R22, 0x800000, R3 ;  /* 0x0080000016037824 */ /* 0x000fce00078e0203 */
.L_x_110:
[----:B------:R-:W-:Y:S05]  /*2740*/  BSYNC.RECONVERGENT B3 ;  /* 0x0000000000037941 */ /* 0x000fea0003800200 */
.L_x_107:
[----:B------:R-:W-:Y:S05]  /*2750*/  BRA `(.L_x_111) ;  /* 0x0000000000207947 */ /* 0x000fea0003800000 */
.L_x_106:
[----:B------:R-:W-:-:S04]  /*2760*/  LOP3.LUT R3, R3, 0x80000000, R0, 0x48, !PT ;  /* 0x8000000003037812 */ /* 0x000fc800078e4800 */
[----:B------:R-:W-:Y:S01]  /*2770*/  LOP3.LUT R3, R3, 0x7f800000, RZ, 0xfc, !PT ;  /* 0x7f80000003037812 */ /* 0x000fe200078efcff */
[----:B------:R-:W-:Y:S06]  /*2780*/  BRA `(.L_x_111) ;  /* 0x0000000000147947 */ /* 0x000fec0003800000 */
.L_x_105:
[----:B------:R-:W-:Y:S01]  /*2790*/  LOP3.LUT R3, R3, 0x80000000, R0, 0x48, !PT ;  /* 0x8000000003037812 */ /* 0x000fe200078e4800 */
[----:B------:R-:W-:Y:S06]  /*27a0*/  BRA `(.L_x_111) ;  /* 0x00000000000c7947 */ /* 0x000fec0003800000 */
.L_x_104:
[----:B------:R-:W0:Y:S01]  /*27b0*/  MUFU.RSQ R3, -QNAN ;  /* 0xffc0000000037908 */ /* 0x000e220000001400 */
[----:B------:R-:W-:Y:S05]  /*27c0*/  BRA `(.L_x_111) ;  /* 0x0000000000047947 */ /* 0x000fea0003800000 */
.L_x_103:
[----:B------:R-:W-:-:S07]  /*27d0*/  FADD.FTZ R3, R0, R3 ;  /* 0x0000000300037221 */ /* 0x000fce0000010000 */
.L_x_111:
[----:B------:R-:W-:Y:S05]  /*27e0*/  BSYNC.RECONVERGENT B2 ;  /* 0x0000000000027941 */ /* 0x000fea0003800200 */
.L_x_101:
[----:B0-----:R-:W-:Y:S01]  /*27f0*/  MOV R0, R3 ;  /* 0x0000000300007202 */ /* 0x001fe20000000f00 */
[----:B------:R-:W-:Y:S01]  /*2800*/  HFMA2 R3, -RZ, RZ, 0, 0 ;  /* 0x00000000ff037431 */ /* 0x000fe200000001ff */
[----:B------:R-:W-:-:S04]  /*2810*/  MOV R2, R18 ;  /* 0x0000001200027202 */ /* 0x000fc80000000f00 */
[----:B------:R-:W-:Y:S05]  /*2820*/  RET.REL.NODEC R2 `(_Z10moveBodiesP6float4S0_S0_S0_f) ;  /* 0xffffffd402f47950 */ /* 0x000fea0003c3ffff */
.L_x_112:
        /* <DEDUP_REMOVED lines=13> */
.L_x_120:


//--------------------- .nv.shared._Z19computeEnergyDeviceP6float4S0_PfS1_ --------------------------
	.section	.nv.shared._Z19computeEnergyDeviceP6float4S0_PfS1_,"aw",@nobits
	.sectionflags	@""
	.align	16
.nv.shared._Z19computeEnergyDeviceP6float4S0_PfS1_:
	.zero		5120


//--------------------- .nv.shared.reserved.0     --------------------------
	.section	.nv.shared.reserved.0,"aw",@nobits
	.weak		__nv_reservedSMEM_offset_0_alias
	.size		__nv_reservedSMEM_offset_0_alias, 0, 64
	.other		__nv_reservedSMEM_offset_0_alias,@"STO_CUDA_RESERVED_SHARED STV_DEFAULT"
__nv_reservedSMEM_offset_0_alias:
	.zero		0
	.zero		64


//--------------------- .nv.shared._Z10moveBodiesP6float4S0_S0_S0_f --------------------------
	.section	.nv.shared._Z10moveBodiesP6float4S0_S0_S0_f,"aw",@nobits
	.sectionflags	@""
	.align	16
.nv.shared._Z10moveBodiesP6float4S0_S0_S0_f:
	.zero		5120


//--------------------- .nv.constant0._Z19computeEnergyDeviceP6float4S0_PfS1_ --------------------------
	.section	.nv.constant0._Z19computeEnergyDeviceP6float4S0_PfS1_,"a",@progbits
	.sectionflags	@""
	.align	4
.nv.constant0._Z19computeEnergyDeviceP6float4S0_PfS1_:
	.zero		928


//--------------------- .nv.constant0._Z17computeHistDeviceP6float4Pj --------------------------
	.section	.nv.constant0._Z17computeHistDeviceP6float4Pj,"a",@progbits
	.sectionflags	@""
	.align	4
.nv.constant0._Z17computeHistDeviceP6float4Pj:
	.zero		912


//--------------------- .nv.constant0._Z10moveBodiesP6float4S0_S0_S0_f --------------------------
	.section	.nv.constant0._Z10moveBodiesP6float4S0_S0_S0_f,"a",@progbits
	.sectionflags	@""
	.align	4
.nv.constant0._Z10moveBodiesP6float4S0_S0_S0_f:
	.zero		932


//--------------------- SYMBOLS --------------------------

	.type		.nv.reservedSmem.offset0,@object
	.size		.nv.reservedSmem.offset0,0x4
	.type		.nv.reservedSmem.cap,@object
	.size		.nv.reservedSmem.cap,0x4
